//
// Generated by NVIDIA NVVM Compiler
//
// Compiler Build ID: CL-36424714
// Cuda compilation tools, release 13.0, V13.0.88
// Based on NVVM 20.0.0
//

.version 9.0
.target sm_100
.address_size 64

	// .globl	default_function_kernel_3
// _ZZ25default_function_kernel_1E12T_mod_shared has been demoted

.visible .entry default_function_kernel_3(
	.param .u64 .ptr .align 1 default_function_kernel_3_param_0,
	.param .u64 .ptr .align 1 default_function_kernel_3_param_1
)
.maxntid 32
{
	.reg .pred 	%p<7>;
	.reg .b32 	%r<12>;
	.reg .b32 	%f<39>;
	.reg .b64 	%rd<9>;

	ld.param.u64 	%rd2, [default_function_kernel_3_param_0];
	ld.param.u64 	%rd1, [default_function_kernel_3_param_1];
	cvta.to.global.u64 	%rd3, %rd2;
	mov.u32 	%r4, %ctaid.x;
	shl.b32 	%r5, %r4, 5;
	mov.u32 	%r6, %tid.x;
	or.b32  	%r1, %r5, %r6;
	mul.wide.u32 	%rd4, %r1, 4;
	add.s64 	%rd5, %rd3, %rd4;
	ld.global.nc.f32 	%f5, [%rd5];
	mov.f32 	%f6, 0f3F800000;
	sub.rn.f32 	%f7, %f5, %f6;
	mov.b32 	%r2, %f7;
	setp.gt.u32 	%p1, %r2, 1258291200;
	fma.rn.f32 	%f8, %f5, %f5, 0fBF800000;
	rsqrt.approx.ftz.f32 	%f9, %f8;
	mul.f32 	%f10, %f8, %f9;
	mul.f32 	%f11, %f9, 0f3F000000;
	neg.f32 	%f12, %f10;
	fma.rn.f32 	%f13, %f12, %f10, %f8;
	fma.rn.f32 	%f14, %f13, %f11, %f10;
	setp.eq.f32 	%p2, %f8, 0f00000000;
	selp.f32 	%f15, 0f00000000, %f14, %p2;
	selp.f32 	%f16, 0fBF800001, %f15, %p1;
	add.f32 	%f1, %f7, %f16;
	add.rz.f32 	%f17, %f1, %f6;
	mov.b32 	%r7, %f17;
	add.s32 	%r8, %r7, -1061158912;
	and.b32  	%r9, %r8, -8388608;
	mov.b32 	%r3, %f1;
	sub.s32 	%r10, %r3, %r9;
	mov.b32 	%f18, %r10;
	sub.s32 	%r11, 1082130432, %r9;
	mov.b32 	%f19, %r11;
	fma.rn.f32 	%f20, %f19, 0f3E800000, 0fBF800000;
	add.f32 	%f21, %f20, %f18;
	cvt.rn.f32.s32 	%f22, %r9;
	mul.f32 	%f23, %f22, 0f34000000;
	fma.rn.f32 	%f24, %f21, 0fBD39BF78, 0f3DD80012;
	fma.rn.f32 	%f25, %f24, %f21, 0fBE0778E0;
	fma.rn.f32 	%f26, %f25, %f21, 0f3E146475;
	fma.rn.f32 	%f27, %f26, %f21, 0fBE2A68DD;
	fma.rn.f32 	%f28, %f27, %f21, 0f3E4CAF9E;
	fma.rn.f32 	%f29, %f28, %f21, 0fBE800042;
	fma.rn.f32 	%f30, %f29, %f21, 0f3EAAAAE6;
	fma.rn.f32 	%f31, %f30, %f21, 0fBF000000;
	mul.f32 	%f32, %f21, %f31;
	fma.rn.f32 	%f33, %f32, %f21, %f21;
	fma.rn.f32 	%f38, %f23, 0f3F317218, %f33;
	setp.lt.u32 	%p3, %r3, 2139095040;
	@%p3 bra 	$L__BB0_2;
	setp.gt.s32 	%p4, %r3, -1082130432;
	fma.rn.f32 	%f34, %f1, 0f7F800000, 0f7F800000;
	selp.f32 	%f35, %f34, %f38, %p4;
	setp.eq.f32 	%p5, %f1, 0f00000000;
	selp.f32 	%f38, 0f80000000, %f35, %p5;
$L__BB0_2:
	setp.gt.u32 	%p6, %r2, 1258291200;
	cvta.to.global.u64 	%rd6, %rd1;
	add.f32 	%f36, %f38, 0f3F317218;
	selp.f32 	%f37, %f36, %f38, %p6;
	add.s64 	%rd8, %rd6, %rd4;
	st.global.f32 	[%rd8], %f37;
	ret;

}
	// .globl	default_function_kernel_1
.visible .entry default_function_kernel_1(
	.param .u64 .ptr .align 1 default_function_kernel_1_param_0,
	.param .u64 .ptr .align 1 default_function_kernel_1_param_1,
	.param .u64 .ptr .align 1 default_function_kernel_1_param_2
)
.maxntid 2
{
	.local .align 16 .b8 	__local_depot1[96];
	.reg .b64 	%SP;
	.reg .b64 	%SPL;
	.reg .pred 	%p<17>;
	.reg .b32 	%r<49>;
	.reg .b32 	%f<216>;
	.reg .b64 	%rd<20>;
	// demoted variable
	.shared .align 4 .b8 _ZZ25default_function_kernel_1E12T_mod_shared[768];
	mov.u64 	%SPL, __local_depot1;
	ld.param.u64 	%rd7, [default_function_kernel_1_param_0];
	ld.param.u64 	%rd8, [default_function_kernel_1_param_1];
	ld.param.u64 	%rd9, [default_function_kernel_1_param_2];
	cvta.to.global.u64 	%rd1, %rd9;
	cvta.to.global.u64 	%rd2, %rd8;
	add.u64 	%rd3, %SPL, 0;
	add.s64 	%rd19, %rd3, 16;
	mov.f32 	%f20, 0f00000000;
	st.local.v4.f32 	[%rd3], {%f20, %f20, %f20, %f20};
	st.local.v4.f32 	[%rd3+16], {%f20, %f20, %f20, %f20};
	st.local.v4.f32 	[%rd3+32], {%f20, %f20, %f20, %f20};
	st.local.v4.f32 	[%rd3+48], {%f20, %f20, %f20, %f20};
	st.local.v4.f32 	[%rd3+64], {%f20, %f20, %f20, %f20};
	st.local.v4.f32 	[%rd3+80], {%f20, %f20, %f20, %f20};
	mov.u32 	%r1, %ctaid.x;
	shr.u32 	%r23, %r1, 2;
	mul.lo.s32 	%r24, %r23, 192;
	mov.u32 	%r2, %tid.x;
	or.b32  	%r3, %r24, %r2;
	mov.b32 	%r44, 0;
$L__BB1_1:
	shl.b32 	%r5, %r44, 1;
	add.s32 	%r25, %r3, %r5;
	mul.wide.u32 	%rd11, %r25, 4;
	add.s64 	%rd12, %rd2, %rd11;
	ld.global.nc.f32 	%f1, [%rd12];
	add.s64 	%rd13, %rd1, %rd11;
	ld.global.nc.f32 	%f21, [%rd13];
	abs.f32 	%f2, %f21;
	abs.f32 	%f215, %f1;
	setp.lt.f32 	%p1, %f215, %f2;
	@%p1 bra 	$L__BB1_13;
	mul.f32 	%f4, %f2, 0f4B000000;
	setp.gtu.f32 	%p2, %f215, %f4;
	@%p2 bra 	$L__BB1_9;
	div.approx.f32 	%f22, %f215, %f2;
	cvt.rzi.f32.f32 	%f213, %f22;
	neg.f32 	%f6, %f2;
	fma.rn.f32 	%f7, %f6, %f213, %f215;
	mov.b32 	%r6, %f7;
	mov.b32 	%r26, %f2;
	setp.lt.u32 	%p3, %r6, %r26;
	@%p3 bra 	$L__BB1_8;
	setp.lt.u32 	%p4, %r6, -2147483647;
	@%p4 bra 	$L__BB1_6;
	add.f32 	%f27, %f213, 0fBF800000;
	setp.lt.f32 	%p7, %f7, %f6;
	add.f32 	%f28, %f27, 0fBF800000;
	selp.f32 	%f213, %f28, %f27, %p7;
	bra.uni 	$L__BB1_8;
$L__BB1_6:
	add.f32 	%f213, %f213, 0f3F800000;
	add.f32 	%f23, %f2, %f2;
	setp.ltu.f32 	%p5, %f7, %f23;
	@%p5 bra 	$L__BB1_8;
	add.f32 	%f24, %f213, 0f3F800000;
	fma.rn.f32 	%f25, %f2, 0fC0400000, %f7;
	setp.ge.f32 	%p6, %f25, 0f00000000;
	add.f32 	%f26, %f24, 0f3F800000;
	selp.f32 	%f213, %f26, %f24, %p6;
$L__BB1_8:
	fma.rn.f32 	%f215, %f6, %f213, %f215;
	bra.uni 	$L__BB1_13;
$L__BB1_9:
	mov.b32 	%r7, %f215;
	mov.b32 	%r27, %f4;
	and.b32  	%r8, %r27, -8388608;
	and.b32  	%r28, %r7, 8388607;
	or.b32  	%r45, %r28, 1065353216;
	and.b32  	%r29, %r27, 8388607;
	or.b32  	%r10, %r29, 1065353216;
	mov.b32 	%f214, %r45;
	sub.s32 	%r30, %r7, %r8;
	add.s32 	%r31, %r30, 192937984;
	and.b32  	%r46, %r31, -8388608;
	setp.eq.s32 	%p8, %r46, 0;
	@%p8 bra 	$L__BB1_12;
	mov.b32 	%f29, %r10;
	rcp.approx.ftz.f32 	%f14, %f29;
	neg.f32 	%f15, %f29;
$L__BB1_11:
	min.u32 	%r32, %r46, 192937984;
	add.s32 	%r33, %r45, %r32;
	mov.b32 	%f30, %r33;
	mul.f32 	%f31, %f14, %f30;
	fma.rn.f32 	%f32, %f15, %f31, %f30;
	fma.rn.f32 	%f33, %f32, %f14, %f31;
	fma.rn.f32 	%f34, %f15, %f33, %f30;
	fma.rz.f32 	%f35, %f34, %f14, %f33;
	cvt.rzi.f32.f32 	%f36, %f35;
	fma.rn.f32 	%f214, %f15, %f36, %f30;
	sub.s32 	%r46, %r46, %r32;
	mov.b32 	%r45, %f214;
	setp.ne.s32 	%p9, %r46, 0;
	setp.ne.s32 	%p10, %r45, 0;
	and.pred  	%p11, %p9, %p10;
	@%p11 bra 	$L__BB1_11;
$L__BB1_12:
	mov.b32 	%f38, %r8;
	setp.leu.f32 	%p12, %f2, 0f00000000;
	setp.gt.u32 	%p13, %r7, 2139095039;
	selp.f32 	%f39, 0f7FFFFFFF, %f38, %p13;
	selp.f32 	%f40, 0f7FFFFFFF, %f39, %p12;
	mul.f32 	%f41, %f214, 0f34000000;
	mul.f32 	%f215, %f40, %f41;
$L__BB1_13:
	abs.f32 	%f42, %f215;
	setp.nan.f32 	%p14, %f42, %f42;
	copysign.f32 	%f43, %f1, %f215;
	selp.f32 	%f44, %f215, %f43, %p14;
	add.s32 	%r34, %r5, %r2;
	shl.b32 	%r35, %r34, 2;
	mov.u32 	%r36, _ZZ25default_function_kernel_1E12T_mod_shared;
	add.s32 	%r37, %r36, %r35;
	st.shared.f32 	[%r37], %f44;
	add.s32 	%r44, %r44, 1;
	setp.ne.s32 	%p15, %r44, 96;
	@%p15 bra 	$L__BB1_1;
	bar.sync 	0;
	shl.b32 	%r39, %r1, 4;
	and.b32  	%r40, %r39, 48;
	mad.lo.s32 	%r41, %r2, 7, %r3;
	add.s32 	%r17, %r41, %r40;
	mov.b32 	%r48, 128;
	mov.u32 	%r47, %r17;
$L__BB1_15:
	mul.wide.u32 	%rd14, %r47, 4;
	add.s64 	%rd15, %rd2, %rd14;
	ld.local.v4.f32 	{%f45, %f46, %f47, %f48}, [%rd19+-16];
	ld.global.nc.f32 	%f49, [%rd15];
	add.s32 	%r43, %r36, %r48;
	ld.shared.f32 	%f50, [%r43+-128];
	fma.rn.f32 	%f51, %f49, %f50, %f45;
	ld.global.nc.f32 	%f52, [%rd15+4];
	ld.shared.f32 	%f53, [%r43+-96];
	fma.rn.f32 	%f54, %f52, %f53, %f51;
	ld.global.nc.f32 	%f55, [%rd15+8];
	ld.shared.f32 	%f56, [%r43+-64];
	fma.rn.f32 	%f57, %f55, %f56, %f54;
	ld.global.nc.f32 	%f58, [%rd15+12];
	ld.shared.f32 	%f59, [%r43+-32];
	fma.rn.f32 	%f60, %f58, %f59, %f57;
	ld.global.nc.f32 	%f61, [%rd15+16];
	ld.shared.f32 	%f62, [%r43];
	fma.rn.f32 	%f63, %f61, %f62, %f60;
	ld.global.nc.f32 	%f64, [%rd15+20];
	ld.shared.f32 	%f65, [%r43+32];
	fma.rn.f32 	%f66, %f64, %f65, %f63;
	ld.global.nc.f32 	%f67, [%rd15+24];
	ld.shared.f32 	%f68, [%r43+64];
	fma.rn.f32 	%f69, %f67, %f68, %f66;
	ld.global.nc.f32 	%f70, [%rd15+28];
	ld.shared.f32 	%f71, [%r43+96];
	fma.rn.f32 	%f72, %f70, %f71, %f69;
	ld.shared.f32 	%f73, [%r43+-124];
	fma.rn.f32 	%f74, %f49, %f73, %f46;
	ld.shared.f32 	%f75, [%r43+-92];
	fma.rn.f32 	%f76, %f52, %f75, %f74;
	ld.shared.f32 	%f77, [%r43+-60];
	fma.rn.f32 	%f78, %f55, %f77, %f76;
	ld.shared.f32 	%f79, [%r43+-28];
	fma.rn.f32 	%f80, %f58, %f79, %f78;
	ld.shared.f32 	%f81, [%r43+4];
	fma.rn.f32 	%f82, %f61, %f81, %f80;
	ld.shared.f32 	%f83, [%r43+36];
	fma.rn.f32 	%f84, %f64, %f83, %f82;
	ld.shared.f32 	%f85, [%r43+68];
	fma.rn.f32 	%f86, %f67, %f85, %f84;
	ld.shared.f32 	%f87, [%r43+100];
	fma.rn.f32 	%f88, %f70, %f87, %f86;
	ld.shared.f32 	%f89, [%r43+-120];
	fma.rn.f32 	%f90, %f49, %f89, %f47;
	ld.shared.f32 	%f91, [%r43+-88];
	fma.rn.f32 	%f92, %f52, %f91, %f90;
	ld.shared.f32 	%f93, [%r43+-56];
	fma.rn.f32 	%f94, %f55, %f93, %f92;
	ld.shared.f32 	%f95, [%r43+-24];
	fma.rn.f32 	%f96, %f58, %f95, %f94;
	ld.shared.f32 	%f97, [%r43+8];
	fma.rn.f32 	%f98, %f61, %f97, %f96;
	ld.shared.f32 	%f99, [%r43+40];
	fma.rn.f32 	%f100, %f64, %f99, %f98;
	ld.shared.f32 	%f101, [%r43+72];
	fma.rn.f32 	%f102, %f67, %f101, %f100;
	ld.shared.f32 	%f103, [%r43+104];
	fma.rn.f32 	%f104, %f70, %f103, %f102;
	ld.shared.f32 	%f105, [%r43+-116];
	fma.rn.f32 	%f106, %f49, %f105, %f48;
	ld.shared.f32 	%f107, [%r43+-84];
	fma.rn.f32 	%f108, %f52, %f107, %f106;
	ld.shared.f32 	%f109, [%r43+-52];
	fma.rn.f32 	%f110, %f55, %f109, %f108;
	ld.shared.f32 	%f111, [%r43+-20];
	fma.rn.f32 	%f112, %f58, %f111, %f110;
	ld.shared.f32 	%f113, [%r43+12];
	fma.rn.f32 	%f114, %f61, %f113, %f112;
	ld.shared.f32 	%f115, [%r43+44];
	fma.rn.f32 	%f116, %f64, %f115, %f114;
	ld.shared.f32 	%f117, [%r43+76];
	fma.rn.f32 	%f118, %f67, %f117, %f116;
	ld.shared.f32 	%f119, [%r43+108];
	fma.rn.f32 	%f120, %f70, %f119, %f118;
	st.local.v4.f32 	[%rd19+-16], {%f72, %f88, %f104, %f120};
	ld.local.v4.f32 	{%f121, %f122, %f123, %f124}, [%rd19];
	ld.shared.f32 	%f125, [%r43+-112];
	fma.rn.f32 	%f126, %f49, %f125, %f121;
	ld.shared.f32 	%f127, [%r43+-80];
	fma.rn.f32 	%f128, %f52, %f127, %f126;
	ld.shared.f32 	%f129, [%r43+-48];
	fma.rn.f32 	%f130, %f55, %f129, %f128;
	ld.shared.f32 	%f131, [%r43+-16];
	fma.rn.f32 	%f132, %f58, %f131, %f130;
	ld.shared.f32 	%f133, [%r43+16];
	fma.rn.f32 	%f134, %f61, %f133, %f132;
	ld.shared.f32 	%f135, [%r43+48];
	fma.rn.f32 	%f136, %f64, %f135, %f134;
	ld.shared.f32 	%f137, [%r43+80];
	fma.rn.f32 	%f138, %f67, %f137, %f136;
	ld.shared.f32 	%f139, [%r43+112];
	fma.rn.f32 	%f140, %f70, %f139, %f138;
	ld.shared.f32 	%f141, [%r43+-108];
	fma.rn.f32 	%f142, %f49, %f141, %f122;
	ld.shared.f32 	%f143, [%r43+-76];
	fma.rn.f32 	%f144, %f52, %f143, %f142;
	ld.shared.f32 	%f145, [%r43+-44];
	fma.rn.f32 	%f146, %f55, %f145, %f144;
	ld.shared.f32 	%f147, [%r43+-12];
	fma.rn.f32 	%f148, %f58, %f147, %f146;
	ld.shared.f32 	%f149, [%r43+20];
	fma.rn.f32 	%f150, %f61, %f149, %f148;
	ld.shared.f32 	%f151, [%r43+52];
	fma.rn.f32 	%f152, %f64, %f151, %f150;
	ld.shared.f32 	%f153, [%r43+84];
	fma.rn.f32 	%f154, %f67, %f153, %f152;
	ld.shared.f32 	%f155, [%r43+116];
	fma.rn.f32 	%f156, %f70, %f155, %f154;
	ld.shared.f32 	%f157, [%r43+-104];
	fma.rn.f32 	%f158, %f49, %f157, %f123;
	ld.shared.f32 	%f159, [%r43+-72];
	fma.rn.f32 	%f160, %f52, %f159, %f158;
	ld.shared.f32 	%f161, [%r43+-40];
	fma.rn.f32 	%f162, %f55, %f161, %f160;
	ld.shared.f32 	%f163, [%r43+-8];
	fma.rn.f32 	%f164, %f58, %f163, %f162;
	ld.shared.f32 	%f165, [%r43+24];
	fma.rn.f32 	%f166, %f61, %f165, %f164;
	ld.shared.f32 	%f167, [%r43+56];
	fma.rn.f32 	%f168, %f64, %f167, %f166;
	ld.shared.f32 	%f169, [%r43+88];
	fma.rn.f32 	%f170, %f67, %f169, %f168;
	ld.shared.f32 	%f171, [%r43+120];
	fma.rn.f32 	%f172, %f70, %f171, %f170;
	ld.shared.f32 	%f173, [%r43+-100];
	fma.rn.f32 	%f174, %f49, %f173, %f124;
	ld.shared.f32 	%f175, [%r43+-68];
	fma.rn.f32 	%f176, %f52, %f175, %f174;
	ld.shared.f32 	%f177, [%r43+-36];
	fma.rn.f32 	%f178, %f55, %f177, %f176;
	ld.shared.f32 	%f179, [%r43+-4];
	fma.rn.f32 	%f180, %f58, %f179, %f178;
	ld.shared.f32 	%f181, [%r43+28];
	fma.rn.f32 	%f182, %f61, %f181, %f180;
	ld.shared.f32 	%f183, [%r43+60];
	fma.rn.f32 	%f184, %f64, %f183, %f182;
	ld.shared.f32 	%f185, [%r43+92];
	fma.rn.f32 	%f186, %f67, %f185, %f184;
	ld.shared.f32 	%f187, [%r43+124];
	fma.rn.f32 	%f188, %f70, %f187, %f186;
	st.local.v4.f32 	[%rd19], {%f140, %f156, %f172, %f188};
	add.s32 	%r48, %r48, 256;
	add.s64 	%rd19, %rd19, 32;
	add.s32 	%r47, %r47, 64;
	setp.ne.s32 	%p16, %r48, 896;
	@%p16 bra 	$L__BB1_15;
	cvta.to.global.u64 	%rd16, %rd7;
	ld.local.v4.f32 	{%f189, %f190, %f191, %f192}, [%rd3];
	mul.wide.u32 	%rd17, %r17, 4;
	add.s64 	%rd18, %rd16, %rd17;
	st.global.f32 	[%rd18], %f189;
	st.global.f32 	[%rd18+4], %f190;
	st.global.f32 	[%rd18+8], %f191;
	st.global.f32 	[%rd18+12], %f192;
	ld.local.v4.f32 	{%f193, %f194, %f195, %f196}, [%rd3+16];
	st.global.f32 	[%rd18+16], %f193;
	st.global.f32 	[%rd18+20], %f194;
	st.global.f32 	[%rd18+24], %f195;
	st.global.f32 	[%rd18+28], %f196;
	ld.local.v4.f32 	{%f197, %f198, %f199, %f200}, [%rd3+32];
	st.global.f32 	[%rd18+256], %f197;
	st.global.f32 	[%rd18+260], %f198;
	st.global.f32 	[%rd18+264], %f199;
	st.global.f32 	[%rd18+268], %f200;
	ld.local.v4.f32 	{%f201, %f202, %f203, %f204}, [%rd3+48];
	st.global.f32 	[%rd18+272], %f201;
	st.global.f32 	[%rd18+276], %f202;
	st.global.f32 	[%rd18+280], %f203;
	st.global.f32 	[%rd18+284], %f204;
	ld.local.v4.f32 	{%f205, %f206, %f207, %f208}, [%rd3+64];
	st.global.f32 	[%rd18+512], %f205;
	st.global.f32 	[%rd18+516], %f206;
	st.global.f32 	[%rd18+520], %f207;
	st.global.f32 	[%rd18+524], %f208;
	ld.local.v4.f32 	{%f209, %f210, %f211, %f212}, [%rd3+80];
	st.global.f32 	[%rd18+528], %f209;
	st.global.f32 	[%rd18+532], %f210;
	st.global.f32 	[%rd18+536], %f211;
	st.global.f32 	[%rd18+540], %f212;
	ret;

}
	// .globl	default_function_kernel
.visible .entry default_function_kernel(
	.param .u64 .ptr .align 1 default_function_kernel_param_0,
	.param .u64 .ptr .align 1 default_function_kernel_param_1,
	.param .u64 .ptr .align 1 default_function_kernel_param_2
)
.maxntid 32
{
	.reg .pred 	%p<15>;
	.reg .b32 	%r<25>;
	.reg .b32 	%f<47>;
	.reg .b64 	%rd<12>;

	ld.param.u64 	%rd1, [default_function_kernel_param_0];
	ld.param.u64 	%rd2, [default_function_kernel_param_1];
	ld.param.u64 	%rd3, [default_function_kernel_param_2];
	cvta.to.global.u64 	%rd4, %rd3;
	cvta.to.global.u64 	%rd5, %rd2;
	mov.u32 	%r12, %ctaid.x;
	shl.b32 	%r13, %r12, 5;
	mov.u32 	%r14, %tid.x;
	or.b32  	%r1, %r13, %r14;
	mul.wide.u32 	%rd6, %r1, 4;
	add.s64 	%rd7, %rd5, %rd6;
	ld.global.nc.f32 	%f1, [%rd7];
	add.s64 	%rd8, %rd4, %rd6;
	ld.global.nc.f32 	%f20, [%rd8];
	abs.f32 	%f2, %f20;
	abs.f32 	%f46, %f1;
	setp.lt.f32 	%p1, %f46, %f2;
	@%p1 bra 	$L__BB2_12;
	mul.f32 	%f4, %f2, 0f4B000000;
	setp.gtu.f32 	%p2, %f46, %f4;
	@%p2 bra 	$L__BB2_8;
	div.approx.f32 	%f21, %f46, %f2;
	cvt.rzi.f32.f32 	%f44, %f21;
	neg.f32 	%f6, %f2;
	fma.rn.f32 	%f7, %f6, %f44, %f46;
	mov.b32 	%r2, %f7;
	mov.b32 	%r15, %f2;
	setp.lt.u32 	%p3, %r2, %r15;
	@%p3 bra 	$L__BB2_7;
	setp.lt.u32 	%p4, %r2, -2147483647;
	@%p4 bra 	$L__BB2_5;
	add.f32 	%f26, %f44, 0fBF800000;
	setp.lt.f32 	%p7, %f7, %f6;
	add.f32 	%f27, %f26, 0fBF800000;
	selp.f32 	%f44, %f27, %f26, %p7;
	bra.uni 	$L__BB2_7;
$L__BB2_5:
	add.f32 	%f44, %f44, 0f3F800000;
	add.f32 	%f22, %f2, %f2;
	setp.ltu.f32 	%p5, %f7, %f22;
	@%p5 bra 	$L__BB2_7;
	add.f32 	%f23, %f44, 0f3F800000;
	fma.rn.f32 	%f24, %f2, 0fC0400000, %f7;
	setp.ge.f32 	%p6, %f24, 0f00000000;
	add.f32 	%f25, %f23, 0f3F800000;
	selp.f32 	%f44, %f25, %f23, %p6;
$L__BB2_7:
	fma.rn.f32 	%f46, %f6, %f44, %f46;
	bra.uni 	$L__BB2_12;
$L__BB2_8:
	mov.b32 	%r3, %f46;
	mov.b32 	%r16, %f4;
	and.b32  	%r4, %r16, -8388608;
	and.b32  	%r17, %r3, 8388607;
	or.b32  	%r23, %r17, 1065353216;
	and.b32  	%r18, %r16, 8388607;
	or.b32  	%r6, %r18, 1065353216;
	mov.b32 	%f45, %r23;
	sub.s32 	%r19, %r3, %r4;
	add.s32 	%r20, %r19, 192937984;
	and.b32  	%r24, %r20, -8388608;
	setp.eq.s32 	%p8, %r24, 0;
	@%p8 bra 	$L__BB2_11;
	mov.b32 	%f28, %r6;
	rcp.approx.ftz.f32 	%f14, %f28;
	neg.f32 	%f15, %f28;
$L__BB2_10:
	min.u32 	%r21, %r24, 192937984;
	add.s32 	%r22, %r23, %r21;
	mov.b32 	%f29, %r22;
	mul.f32 	%f30, %f14, %f29;
	fma.rn.f32 	%f31, %f15, %f30, %f29;
	fma.rn.f32 	%f32, %f31, %f14, %f30;
	fma.rn.f32 	%f33, %f15, %f32, %f29;
	fma.rz.f32 	%f34, %f33, %f14, %f32;
	cvt.rzi.f32.f32 	%f35, %f34;
	fma.rn.f32 	%f45, %f15, %f35, %f29;
	sub.s32 	%r24, %r24, %r21;
	mov.b32 	%r23, %f45;
	setp.ne.s32 	%p9, %r24, 0;
	setp.ne.s32 	%p10, %r23, 0;
	and.pred  	%p11, %p9, %p10;
	@%p11 bra 	$L__BB2_10;
$L__BB2_11:
	mov.b32 	%f37, %r4;
	setp.leu.f32 	%p12, %f2, 0f00000000;
	setp.gt.u32 	%p13, %r3, 2139095039;
	selp.f32 	%f38, 0f7FFFFFFF, %f37, %p13;
	selp.f32 	%f39, 0f7FFFFFFF, %f38, %p12;
	mul.f32 	%f40, %f45, 0f34000000;
	mul.f32 	%f46, %f39, %f40;
$L__BB2_12:
	cvta.to.global.u64 	%rd9, %rd1;
	abs.f32 	%f41, %f46;
	setp.nan.f32 	%p14, %f41, %f41;
	copysign.f32 	%f42, %f1, %f46;
	selp.f32 	%f43, %f46, %f42, %p14;
	add.s64 	%rd11, %rd9, %rd6;
	st.global.f32 	[%rd11], %f43;
	ret;

}
	// .globl	default_function_kernel_2
.visible .entry default_function_kernel_2(
	.param .u64 .ptr .align 1 default_function_kernel_2_param_0,
	.param .u64 .ptr .align 1 default_function_kernel_2_param_1
)
.maxntid 32
{
	.reg .pred 	%p<3>;
	.reg .b32 	%r<5>;
	.reg .b32 	%f<20>;
	.reg .b64 	%rd<8>;

	ld.param.u64 	%rd1, [default_function_kernel_2_param_0];
	ld.param.u64 	%rd2, [default_function_kernel_2_param_1];
	cvta.to.global.u64 	%rd3, %rd2;
	cvta.to.global.u64 	%rd4, %rd1;
	mov.u32 	%r1, %ctaid.x;
	shl.b32 	%r2, %r1, 5;
	mov.u32 	%r3, %tid.x;
	or.b32  	%r4, %r2, %r3;
	mul.wide.u32 	%rd5, %r4, 4;
	add.s64 	%rd6, %rd4, %rd5;
	ld.global.nc.f32 	%f1, [%rd6];
	abs.f32 	%f2, %f1;
	setp.gt.f32 	%p1, %f2, 0f3F800000;
	rcp.approx.ftz.f32 	%f3, %f2;
	selp.f32 	%f4, %f3, %f2, %p1;
	mul.f32 	%f5, %f4, %f4;
	fma.rn.f32 	%f6, %f5, 0f3B2090AA, 0fBC6BE14F;
	fma.rn.f32 	%f7, %f6, %f5, 0f3D23397E;
	fma.rn.f32 	%f8, %f7, %f5, 0fBD948A7A;
	fma.rn.f32 	%f9, %f8, %f5, 0f3DD76B21;
	fma.rn.f32 	%f10, %f9, %f5, 0fBE111E88;
	fma.rn.f32 	%f11, %f10, %f5, 0f3E4CAF60;
	fma.rn.f32 	%f12, %f11, %f5, 0fBEAAAA27;
	mul.f32 	%f13, %f5, %f12;
	fma.rn.f32 	%f14, %f13, %f4, %f4;
	neg.f32 	%f15, %f14;
	fma.rn.f32 	%f16, 0f3F6EE581, 0f3FD774EB, %f15;
	selp.f32 	%f17, %f16, %f14, %p1;
	setp.num.f32 	%p2, %f2, %f2;
	copysign.f32 	%f18, %f1, %f17;
	selp.f32 	%f19, %f18, %f17, %p2;
	add.s64 	%rd7, %rd3, %rd5;
	st.global.f32 	[%rd7], %f19;
	ret;

}


// ===== COMPILED SASS (sm_100) =====

	.target	sm_100

	.elftype	@"ET_EXEC"


//--------------------- .note.nv.tkinfo           --------------------------
	.section	.note.nv.tkinfo,"",@"SHT_NOTE"
	.sectionflags	@"SHF_NOTE_NV_TKINFO"
	.tkinfo
        /*0018*/ 	.word	0x00000002
        /*0030*/ 	.string	""
        /*0030*/ 	.string	"ptxas"
        /*0030*/ 	.string	"Cuda compilation tools, release 13.0, V13.0.88"
        /*0030*/ 	.string	"Build cuda_13.0.r13.0/compiler.36424714_0"
        /*0030*/ 	.string	"-arch sm_100 -m 64 "



//--------------------- .note.nv.cuinfo           --------------------------
	.section	.note.nv.cuinfo,"",@"SHT_NOTE"
	.sectionflags	@"SHF_NOTE_NV_CUINFO"
        /*0018*/ 	.short	0x0002
        /*001a*/ 	.short	0x0064
        /*001c*/ 	.short	0x0082
	.zero		2


//--------------------- .nv.info                  --------------------------
	.section	.nv.info,"",@"SHT_CUDA_INFO"
	.align	4


	//----- nvinfo : EIATTR_REGCOUNT
	.align		4
        /*0000*/ 	.byte	0x04, 0x2f
        /*0002*/ 	.short	(.L_1 - .L_0)
	.align		4
.L_0:
        /*0004*/ 	.word	index@(default_function_kernel_3)
        /*0008*/ 	.word	0x0000000c


	//----- nvinfo : EIATTR_FRAME_SIZE
	.align		4
.L_1:
        /*000c*/ 	.byte	0x04, 0x11
        /*000e*/ 	.short	(.L_3 - .L_2)
	.align		4
.L_2:
        /*0010*/ 	.word	index@(default_function_kernel_3)
        /*0014*/ 	.word	0x00000000


	//----- nvinfo : EIATTR_REGCOUNT
	.align		4
.L_3:
        /*0018*/ 	.byte	0x04, 0x2f
        /*001a*/ 	.short	(.L_5 - .L_4)
	.align		4
.L_4:
        /*001c*/ 	.word	index@(default_function_kernel_1)
        /*0020*/ 	.word	0x0000003d


	//----- nvinfo : EIATTR_FRAME_SIZE
	.align		4
.L_5:
        /*0024*/ 	.byte	0x04, 0x11
        /*0026*/ 	.short	(.L_7 - .L_6)
	.align		4
.L_6:
        /*0028*/ 	.word	index@(default_function_kernel_1)
        /*002c*/ 	.word	0x00000060


	//----- nvinfo : EIATTR_REGCOUNT
	.align		4
.L_7:
        /*0030*/ 	.byte	0x04, 0x2f
        /*0032*/ 	.short	(.L_9 - .L_8)
	.align		4
.L_8:
        /*0034*/ 	.word	index@(default_function_kernel)
        /*0038*/ 	.word	0x0000000d


	//----- nvinfo : EIATTR_FRAME_SIZE
	.align		4
.L_9:
        /*003c*/ 	.byte	0x04, 0x11
        /*003e*/ 	.short	(.L_11 - .L_10)
	.align		4
.L_10:
        /*0040*/ 	.word	index@(default_function_kernel)
        /*0044*/ 	.word	0x00000000


	//----- nvinfo : EIATTR_REGCOUNT
	.align		4
.L_11:
        /*0048*/ 	.byte	0x04, 0x2f
        /*004a*/ 	.short	(.L_13 - .L_12)
	.align		4
.L_12:
        /*004c*/ 	.word	index@(default_function_kernel_2)
        /*0050*/ 	.word	0x0000000c


	//----- nvinfo : EIATTR_FRAME_SIZE
	.align		4
.L_13:
        /*0054*/ 	.byte	0x04, 0x11
        /*0056*/ 	.short	(.L_15 - .L_14)
	.align		4
.L_14:
        /*0058*/ 	.word	index@(default_function_kernel_2)
        /*005c*/ 	.word	0x00000000


	//----- nvinfo : EIATTR_MIN_STACK_SIZE
	.align		4
.L_15:
        /*0060*/ 	.byte	0x04, 0x12
        /*0062*/ 	.short	(.L_17 - .L_16)
	.align		4
.L_16:
        /*0064*/ 	.word	index@(default_function_kernel_2)
        /*0068*/ 	.word	0x00000000


	//----- nvinfo : EIATTR_MIN_STACK_SIZE
	.align		4
.L_17:
        /*006c*/ 	.byte	0x04, 0x12
        /*006e*/ 	.short	(.L_19 - .L_18)
	.align		4
.L_18:
        /*0070*/ 	.word	index@(default_function_kernel)
        /*0074*/ 	.word	0x00000000


	//----- nvinfo : EIATTR_MIN_STACK_SIZE
	.align		4
.L_19:
        /*0078*/ 	.byte	0x04, 0x12
        /*007a*/ 	.short	(.L_21 - .L_20)
	.align		4
.L_20:
        /*007c*/ 	.word	index@(default_function_kernel_1)
        /*0080*/ 	.word	0x00000060


	//----- nvinfo : EIATTR_MIN_STACK_SIZE
	.align		4
.L_21:
        /*0084*/ 	.byte	0x04, 0x12
        /*0086*/ 	.short	(.L_23 - .L_22)
	.align		4
.L_22:
        /*0088*/ 	.word	index@(default_function_kernel_3)
        /*008c*/ 	.word	0x00000000
.L_23:


//--------------------- .nv.compat                --------------------------
	.section	.nv.compat,"",@"SHT_CUDA_COMPAT_INFO"
	.align	4
        /*0000*/ 	.byte	0x02, 0x09, 0x00, 0x00, 0x02, 0x02, 0x01, 0x00, 0x02, 0x05, 0x05, 0x00, 0x03, 0x07, 0x01, 0x01
        /*0010*/ 	.byte	0x02, 0x03, 0x00, 0x00, 0x02, 0x06, 0x01, 0x00, 0x04, 0x0b, 0x08, 0x00, 0x01, 0x00, 0x00, 0x00
        /*0020*/ 	.byte	0x00, 0x00, 0x00, 0x00


//--------------------- .nv.info.default_function_kernel_2 --------------------------
	.section	.nv.info.default_function_kernel_2,"",@"SHT_CUDA_INFO"
	.sectionflags	@""
	.align	4


	//----- nvinfo : EIATTR_CUDA_API_VERSION
	.align		4
        /*0000*/ 	.byte	0x04, 0x37
        /*0002*/ 	.short	(.L_25 - .L_24)
.L_24:
        /*0004*/ 	.word	0x00000082


	//----- nvinfo : EIATTR_KPARAM_INFO
	.align		4
.L_25:
        /*0008*/ 	.byte	0x04, 0x17
        /*000a*/ 	.short	(.L_27 - .L_26)
.L_26:
        /*000c*/ 	.word	0x00000000
        /*0010*/ 	.short	0x0001
        /*0012*/ 	.short	0x0008
        /*0014*/ 	.byte	0x00, 0xf5, 0x21, 0x00


	//----- nvinfo : EIATTR_KPARAM_INFO
	.align		4
.L_27:
        /*0018*/ 	.byte	0x04, 0x17
        /*001a*/ 	.short	(.L_29 - .L_28)
.L_28:
        /*001c*/ 	.word	0x00000000
        /*0020*/ 	.short	0x0000
        /*0022*/ 	.short	0x0000
        /*0024*/ 	.byte	0x00, 0xf5, 0x21, 0x00


	//----- nvinfo : EIATTR_SPARSE_MMA_MASK
	.align		4
.L_29:
        /*0028*/ 	.byte	0x03, 0x50
        /*002a*/ 	.short	0x0000


	//----- nvinfo : EIATTR_MAXREG_COUNT
	.align		4
        /*002c*/ 	.byte	0x03, 0x1b
        /*002e*/ 	.short	0x00ff


	//----- nvinfo : EIATTR_MERCURY_ISA_VERSION
	.align		4
        /*0030*/ 	.byte	0x03, 0x5f
        /*0032*/ 	.short	0x0101


	//----- nvinfo : EIATTR_VRC_CTA_INIT_COUNT
	.align		4
        /*0034*/ 	.byte	0x02, 0x4a
	.zero		1
	.zero		1


	//----- nvinfo : EIATTR_EXIT_INSTR_OFFSETS
	.align		4
        /*0038*/ 	.byte	0x04, 0x1c
        /*003a*/ 	.short	(.L_31 - .L_30)


	//   ....[0]....
.L_30:
        /*003c*/ 	.word	0x000001f0


	//----- nvinfo : EIATTR_MAX_THREADS
	.align		4
.L_31:
        /*0040*/ 	.byte	0x04, 0x05
        /*0042*/ 	.short	(.L_33 - .L_32)
.L_32:
        /*0044*/ 	.word	0x00000020
        /*0048*/ 	.word	0x00000001
        /*004c*/ 	.word	0x00000001


	//----- nvinfo : EIATTR_CBANK_PARAM_SIZE
	.align		4
.L_33:
        /*0050*/ 	.byte	0x03, 0x19
        /*0052*/ 	.short	0x0010


	//----- nvinfo : EIATTR_PARAM_CBANK
	.align		4
        /*0054*/ 	.byte	0x04, 0x0a
        /*0056*/ 	.short	(.L_35 - .L_34)
	.align		4
.L_34:
        /*0058*/ 	.word	index@(.nv.constant0.default_function_kernel_2)
        /*005c*/ 	.short	0x0380
        /*005e*/ 	.short	0x0010


	//----- nvinfo : EIATTR_SW_WAR
	.align		4
.L_35:
        /*0060*/ 	.byte	0x04, 0x36
        /*0062*/ 	.short	(.L_37 - .L_36)
.L_36:
        /*0064*/ 	.word	0x00000008
.L_37:


//--------------------- .nv.info.default_function_kernel --------------------------
	.section	.nv.info.default_function_kernel,"",@"SHT_CUDA_INFO"
	.sectionflags	@""
	.align	4


	//----- nvinfo : EIATTR_CUDA_API_VERSION
	.align		4
        /*0000*/ 	.byte	0x04, 0x37
        /*0002*/ 	.short	(.L_39 - .L_38)
.L_38:
        /*0004*/ 	.word	0x00000082


	//----- nvinfo : EIATTR_KPARAM_INFO
	.align		4
.L_39:
        /*0008*/ 	.byte	0x04, 0x17
        /*000a*/ 	.short	(.L_41 - .L_40)
.L_40:
        /*000c*/ 	.word	0x00000000
        /*0010*/ 	.short	0x0002
        /*0012*/ 	.short	0x0010
        /*0014*/ 	.byte	0x00, 0xf5, 0x21, 0x00


	//----- nvinfo : EIATTR_KPARAM_INFO
	.align		4
.L_41:
        /*0018*/ 	.byte	0x04, 0x17
        /*001a*/ 	.short	(.L_43 - .L_42)
.L_42:
        /*001c*/ 	.word	0x00000000
        /*0020*/ 	.short	0x0001
        /*0022*/ 	.short	0x0008
        /*0024*/ 	.byte	0x00, 0xf5, 0x21, 0x00


	//----- nvinfo : EIATTR_KPARAM_INFO
	.align		4
.L_43:
        /*0028*/ 	.byte	0x04, 0x17
        /*002a*/ 	.short	(.L_45 - .L_44)
.L_44:
        /*002c*/ 	.word	0x00000000
        /*0030*/ 	.short	0x0000
        /*0032*/ 	.short	0x0000
        /*0034*/ 	.byte	0x00, 0xf5, 0x21, 0x00


	//----- nvinfo : EIATTR_SPARSE_MMA_MASK
	.align		4
.L_45:
        /*0038*/ 	.byte	0x03, 0x50
        /*003a*/ 	.short	0x0000


	//----- nvinfo : EIATTR_MAXREG_COUNT
	.align		4
        /*003c*/ 	.byte	0x03, 0x1b
        /*003e*/ 	.short	0x00ff


	//----- nvinfo : EIATTR_MERCURY_ISA_VERSION
	.align		4
        /*0040*/ 	.byte	0x03, 0x5f
        /*0042*/ 	.short	0x0101


	//----- nvinfo : EIATTR_VRC_CTA_INIT_COUNT
	.align		4
        /*0044*/ 	.byte	0x02, 0x4a
	.zero		1
	.zero		1


	//----- nvinfo : EIATTR_EXIT_INSTR_OFFSETS
	.align		4
        /*0048*/ 	.byte	0x04, 0x1c
        /*004a*/ 	.short	(.L_47 - .L_46)


	//   ....[0]....
.L_46:
        /*004c*/ 	.word	0x00000560


	//----- nvinfo : EIATTR_MAX_THREADS
	.align		4
.L_47:
        /*0050*/ 	.byte	0x04, 0x05
        /*0052*/ 	.short	(.L_49 - .L_48)
.L_48:
        /*0054*/ 	.word	0x00000020
        /*0058*/ 	.word	0x00000001
        /*005c*/ 	.word	0x00000001


	//----- nvinfo : EIATTR_CRS_STACK_SIZE
	.align		4
.L_49:
        /*0060*/ 	.byte	0x04, 0x1e
        /*0062*/ 	.short	(.L_51 - .L_50)
.L_50:
        /*0064*/ 	.word	0x00000000


	//----- nvinfo : EIATTR_CBANK_PARAM_SIZE
	.align		4
.L_51:
        /*0068*/ 	.byte	0x03, 0x19
        /*006a*/ 	.short	0x0018


	//----- nvinfo : EIATTR_PARAM_CBANK
	.align		4
        /*006c*/ 	.byte	0x04, 0x0a
        /*006e*/ 	.short	(.L_53 - .L_52)
	.align		4
.L_52:
        /*0070*/ 	.word	index@(.nv.constant0.default_function_kernel)
        /*0074*/ 	.short	0x0380
        /*0076*/ 	.short	0x0018


	//----- nvinfo : EIATTR_SW_WAR
	.align		4
.L_53:
        /*0078*/ 	.byte	0x04, 0x36
        /*007a*/ 	.short	(.L_55 - .L_54)
.L_54:
        /*007c*/ 	.word	0x00000008
.L_55:


//--------------------- .nv.info.default_function_kernel_1 --------------------------
	.section	.nv.info.default_function_kernel_1,"",@"SHT_CUDA_INFO"
	.sectionflags	@""
	.align	4


	//----- nvinfo : EIATTR_CUDA_API_VERSION
	.align		4
        /*0000*/ 	.byte	0x04, 0x37
        /*0002*/ 	.short	(.L_57 - .L_56)
.L_56:
        /*0004*/ 	.word	0x00000082


	//----- nvinfo : EIATTR_KPARAM_INFO
	.align		4
.L_57:
        /*0008*/ 	.byte	0x04, 0x17
        /*000a*/ 	.short	(.L_59 - .L_58)
.L_58:
        /*000c*/ 	.word	0x00000000
        /*0010*/ 	.short	0x0002
        /*0012*/ 	.short	0x0010
        /*0014*/ 	.byte	0x00, 0xf5, 0x21, 0x00


	//----- nvinfo : EIATTR_KPARAM_INFO
	.align		4
.L_59:
        /*0018*/ 	.byte	0x04, 0x17
        /*001a*/ 	.short	(.L_61 - .L_60)
.L_60:
        /*001c*/ 	.word	0x00000000
        /*0020*/ 	.short	0x0001
        /*0022*/ 	.short	0x0008
        /*0024*/ 	.byte	0x00, 0xf5, 0x21, 0x00


	//----- nvinfo : EIATTR_KPARAM_INFO
	.align		4
.L_61:
        /*0028*/ 	.byte	0x04, 0x17
        /*002a*/ 	.short	(.L_63 - .L_62)
.L_62:
        /*002c*/ 	.word	0x00000000
        /*0030*/ 	.short	0x0000
        /*0032*/ 	.short	0x0000
        /*0034*/ 	.byte	0x00, 0xf5, 0x21, 0x00


	//----- nvinfo : EIATTR_SPARSE_MMA_MASK
	.align		4
.L_63:
        /*0038*/ 	.byte	0x03, 0x50
        /*003a*/ 	.short	0x0000


	//----- nvinfo : EIATTR_MAXREG_COUNT
	.align		4
        /*003c*/ 	.byte	0x03, 0x1b
        /*003e*/ 	.short	0x00ff


	//----- nvinfo : EIATTR_NUM_BARRIERS
	.align		4
        /*0040*/ 	.byte	0x02, 0x4c
        /*0042*/ 	.byte	0x01
	.zero		1


	//----- nvinfo : EIATTR_MERCURY_ISA_VERSION
	.align		4
        /*0044*/ 	.byte	0x03, 0x5f
        /*0046*/ 	.short	0x0101


	//----- nvinfo : EIATTR_VRC_CTA_INIT_COUNT
	.align		4
        /*0048*/ 	.byte	0x02, 0x4a
	.zero		1
	.zero		1


	//----- nvinfo : EIATTR_EXIT_INSTR_OFFSETS
	.align		4
        /*004c*/ 	.byte	0x04, 0x1c
        /*004e*/ 	.short	(.L_65 - .L_64)


	//   ....[0]....
.L_64:
        /*0050*/ 	.word	0x00000f00


	//----- nvinfo : EIATTR_MAX_THREADS
	.align		4
.L_65:
        /*0054*/ 	.byte	0x04, 0x05
        /*0056*/ 	.short	(.L_67 - .L_66)
.L_66:
        /*0058*/ 	.word	0x00000002
        /*005c*/ 	.word	0x00000001
        /*0060*/ 	.word	0x00000001


	//----- nvinfo : EIATTR_CRS_STACK_SIZE
	.align		4
.L_67:
        /*0064*/ 	.byte	0x04, 0x1e
        /*0066*/ 	.short	(.L_69 - .L_68)
.L_68:
        /*0068*/ 	.word	0x00000000


	//----- nvinfo : EIATTR_CBANK_PARAM_SIZE
	.align		4
.L_69:
        /*006c*/ 	.byte	0x03, 0x19
        /*006e*/ 	.short	0x0018


	//----- nvinfo : EIATTR_PARAM_CBANK
	.align		4
        /*0070*/ 	.byte	0x04, 0x0a
        /*0072*/ 	.short	(.L_71 - .L_70)
	.align		4
.L_70:
        /*0074*/ 	.word	index@(.nv.constant0.default_function_kernel_1)
        /*0078*/ 	.short	0x0380
        /*007a*/ 	.short	0x0018


	//----- nvinfo : EIATTR_SW_WAR
	.align		4
.L_71:
        /*007c*/ 	.byte	0x04, 0x36
        /*007e*/ 	.short	(.L_73 - .L_72)
.L_72:
        /*0080*/ 	.word	0x00000008
.L_73:


//--------------------- .nv.info.default_function_kernel_3 --------------------------
	.section	.nv.info.default_function_kernel_3,"",@"SHT_CUDA_INFO"
	.sectionflags	@""
	.align	4


	//----- nvinfo : EIATTR_CUDA_API_VERSION
	.align		4
        /*0000*/ 	.byte	0x04, 0x37
        /*0002*/ 	.short	(.L_75 - .L_74)
.L_74:
        /*0004*/ 	.word	0x00000082


	//----- nvinfo : EIATTR_KPARAM_INFO
	.align		4
.L_75:
        /*0008*/ 	.byte	0x04, 0x17
        /*000a*/ 	.short	(.L_77 - .L_76)
.L_76:
        /*000c*/ 	.word	0x00000000
        /*0010*/ 	.short	0x0001
        /*0012*/ 	.short	0x0008
        /*0014*/ 	.byte	0x00, 0xf5, 0x21, 0x00


	//----- nvinfo : EIATTR_KPARAM_INFO
	.align		4
.L_77:
        /*0018*/ 	.byte	0x04, 0x17
        /*001a*/ 	.short	(.L_79 - .L_78)
.L_78:
        /*001c*/ 	.word	0x00000000
        /*0020*/ 	.short	0x0000
        /*0022*/ 	.short	0x0000
        /*0024*/ 	.byte	0x00, 0xf5, 0x21, 0x00


	//----- nvinfo : EIATTR_SPARSE_MMA_MASK
	.align		4
.L_79:
        /*0028*/ 	.byte	0x03, 0x50
        /*002a*/ 	.short	0x0000


	//----- nvinfo : EIATTR_MAXREG_COUNT
	.align		4
        /*002c*/ 	.byte	0x03, 0x1b
        /*002e*/ 	.short	0x00ff


	//----- nvinfo : EIATTR_MERCURY_ISA_VERSION
	.align		4
        /*0030*/ 	.byte	0x03, 0x5f
        /*0032*/ 	.short	0x0101


	//----- nvinfo : EIATTR_VRC_CTA_INIT_COUNT
	.align		4
        /*0034*/ 	.byte	0x02, 0x4a
	.zero		1
	.zero		1


	//----- nvinfo : EIATTR_EXIT_INSTR_OFFSETS
	.align		4
        /*0038*/ 	.byte	0x04, 0x1c
        /*003a*/ 	.short	(.L_81 - .L_80)


	//   ....[0]....
.L_80:
        /*003c*/ 	.word	0x00000350


	//----- nvinfo : EIATTR_MAX_THREADS
	.align		4
.L_81:
        /*0040*/ 	.byte	0x04, 0x05
        /*0042*/ 	.short	(.L_83 - .L_82)
.L_82:
        /*0044*/ 	.word	0x00000020
        /*0048*/ 	.word	0x00000001
        /*004c*/ 	.word	0x00000001


	//----- nvinfo : EIATTR_CBANK_PARAM_SIZE
	.align		4
.L_83:
        /*0050*/ 	.byte	0x03, 0x19
        /*0052*/ 	.short	0x0010


	//----- nvinfo : EIATTR_PARAM_CBANK
	.align		4
        /*0054*/ 	.byte	0x04, 0x0a
        /*0056*/ 	.short	(.L_85 - .L_84)
	.align		4
.L_84:
        /*0058*/ 	.word	index@(.nv.constant0.default_function_kernel_3)
        /*005c*/ 	.short	0x0380
        /*005e*/ 	.short	0x0010


	//----- nvinfo : EIATTR_SW_WAR
	.align		4
.L_85:
        /*0060*/ 	.byte	0x04, 0x36
        /*0062*/ 	.short	(.L_87 - .L_86)
.L_86:
        /*0064*/ 	.word	0x00000008
.L_87:


//--------------------- .nv.callgraph             --------------------------
	.section	.nv.callgraph,"",@"SHT_CUDA_CALLGRAPH"
	.align	4
	.sectionentsize	8
	.align		4
        /*0000*/ 	.word	0x00000000
	.align		4
        /*0004*/ 	.word	0xffffffff
	.align		4
        /*0008*/ 	.word	0x00000000
	.align		4
        /*000c*/ 	.word	0xfffffffe
	.align		4
        /*0010*/ 	.word	0x00000000
	.align		4
        /*0014*/ 	.word	0xfffffffd
	.align		4
        /*0018*/ 	.word	0x00000000
	.align		4
        /*001c*/ 	.word	0xfffffffc


//--------------------- .text.default_function_kernel_2 --------------------------
	.section	.text.default_function_kernel_2,"ax",@progbits
	.align	128
        .global         default_function_kernel_2
        .type           default_function_kernel_2,@function
        .size           default_function_kernel_2,(.L_x_22 - default_function_kernel_2)
        .other          default_function_kernel_2,@"STO_CUDA_ENTRY STV_DEFAULT"
default_function_kernel_2:
.text.default_function_kernel_2:
[----:B------:R-:W-:Y:S01]  /*0000*/  LDC R1, c[0x0][0x37c] ;  /* 0x0000df00ff017b82 */ /* 0x000fe20000000800 */
[----:B------:R-:W0:Y:S07]  /*0010*/  S2R R5, SR_TID.X ;  /* 0x0000000000057919 */ /* 0x000e2e0000002100 */
[----:B------:R-:W1:Y:S01]  /*0020*/  S2UR UR4, SR_CTAID.X ;  /* 0x00000000000479c3 */ /* 0x000e620000002500 */
[----:B------:R-:W2:Y:S07]  /*0030*/  LDCU.64 UR6, c[0x0][0x358] ;  /* 0x00006b00ff0677ac */ /* 0x000eae0008000a00 */
[----:B------:R-:W3:Y:S01]  /*0040*/  LDC.64 R2, c[0x0][0x380] ;  /* 0x0000e000ff027b82 */ /* 0x000ee20000000a00 */
[----:B-1----:R-:W-:-:S06]  /*0050*/  USHF.L.U32 UR4, UR4, 0x5, URZ ;  /* 0x0000000504047899 */ /* 0x002fcc00080006ff */
[----:B0-----:R-:W-:-:S05]  /*0060*/  LOP3.LUT R5, R5, UR4, RZ, 0xfc, !PT ;  /* 0x0000000405057c12 */ /* 0x001fca000f8efcff */
[----:B---3--:R-:W-:-:S05]  /*0070*/  IMAD.WIDE.U32 R2, R5, 0x4, R2 ;  /* 0x0000000405027825 */ /* 0x008fca00078e0002 */
[----:B--2---:R0:W2:Y:S01]  /*0080*/  LDG.E.CONSTANT R0, desc[UR6][R2.64] ;  /* 0x0000000602007981 */ /* 0x0040a2000c1e9900 */
[----:B------:R-:W-:Y:S01]  /*0090*/  HFMA2 R9, -RZ, RZ, 0.890625, -0.00056934356689453125 ;  /* 0x3b2090aaff097431 */ /* 0x000fe200000001ff */
[----:B------:R-:W-:Y:S01]  /*00a0*/  MOV R6, 0x3f6ee581 ;  /* 0x3f6ee58100067802 */ /* 0x000fe20000000f00 */
[----:B0-----:R-:W0:Y:S02]  /*00b0*/  LDC.64 R2, c[0x0][0x388] ;  /* 0x0000e200ff027b82 */ /* 0x001e240000000a00 */
[----:B0-----:R-:W-:Y:S01]  /*00c0*/  IMAD.WIDE.U32 R2, R5, 0x4, R2 ;  /* 0x0000000405027825 */ /* 0x001fe200078e0002 */
[----:B--2---:R-:W0:Y:S01]  /*00d0*/  MUFU.RCP R7, |R0| ;  /* 0x4000000000077308 */ /* 0x004e220000001000 */
[----:B------:R-:W-:-:S04]  /*00e0*/  FSETP.GT.AND P0, PT, |R0|, 1, PT ;  /* 0x3f8000000000780b */ /* 0x000fc80003f04200 */
[----:B0-----:R-:W-:-:S05]  /*00f0*/  FSEL R7, R7, |R0|, P0 ;  /* 0x4000000007077208 */ /* 0x001fca0000000000 */
[----:B------:R-:W-:-:S04]  /*0100*/  FMUL R4, R7, R7 ;  /* 0x0000000707047220 */ /* 0x000fc80000400000 */
[----:B------:R-:W-:-:S04]  /*0110*/  FFMA R9, R4, R9, -0.014396979473531246185 ;  /* 0xbc6be14f04097423 */ /* 0x000fc80000000009 */
[----:B------:R-:W-:-:S04]  /*0120*/  FFMA R9, R4, R9, 0.039849750697612762451 ;  /* 0x3d23397e04097423 */ /* 0x000fc80000000009 */
[----:B------:R-:W-:-:S04]  /*0130*/  FFMA R9, R4, R9, -0.072529748082160949707 ;  /* 0xbd948a7a04097423 */ /* 0x000fc80000000009 */
[----:B------:R-:W-:-:S04]  /*0140*/  FFMA R9, R4, R9, 0.10518480092287063599 ;  /* 0x3dd76b2104097423 */ /* 0x000fc80000000009 */
[----:B------:R-:W-:-:S04]  /*0150*/  FFMA R9, R4, R9, -0.14171802997589111328 ;  /* 0xbe111e8804097423 */ /* 0x000fc80000000009 */
[----:B------:R-:W-:-:S04]  /*0160*/  FFMA R9, R4, R9, 0.19988775253295898438 ;  /* 0x3e4caf6004097423 */ /* 0x000fc80000000009 */
[----:B------:R-:W-:-:S04]  /*0170*/  FFMA R9, R4, R9, -0.33332940936088562012 ;  /* 0xbeaaaa2704097423 */ /* 0x000fc80000000009 */
[----:B------:R-:W-:-:S04]  /*0180*/  FMUL R4, R4, R9 ;  /* 0x0000000904047220 */ /* 0x000fc80000400000 */
[----:B------:R-:W-:-:S04]  /*0190*/  FFMA R7, R7, R4, R7 ;  /* 0x0000000407077223 */ /* 0x000fc80000000007 */
[----:B------:R-:W-:Y:S01]  /*01a0*/  @P0 FFMA R7, R6, 1.6832555532455444336, -R7 ;  /* 0x3fd774eb06070823 */ /* 0x000fe20000000807 */
[----:B------:R-:W-:-:S04]  /*01b0*/  FSETP.NAN.AND P0, PT, |R0|, |R0|, PT ;  /* 0x400000000000720b */ /* 0x000fc80003f08200 */
[----:B------:R-:W-:-:S04]  /*01c0*/  LOP3.LUT R0, R7, 0x80000000, R0, 0xb8, !PT ;  /* 0x8000000007007812 */ /* 0x000fc800078eb800 */
[----:B------:R-:W-:-:S05]  /*01d0*/  FSEL R7, R0, R7, !P0 ;  /* 0x0000000700077208 */ /* 0x000fca0004000000 */
[----:B------:R-:W-:Y:S01]  /*01e0*/  STG.E desc[UR6][R2.64], R7 ;  /* 0x0000000702007986 */ /* 0x000fe2000c101906 */
[----:B------:R-:W-:Y:S05]  /*01f0*/  EXIT ;  /* 0x000000000000794d */ /* 0x000fea0003800000 */
.L_x_0:
[----:B------:R-:W-:-:S00]  /*0200*/  BRA `(.L_x_0) ;  /* 0xfffffffc00fc7947 */ /* 0x000fc0000383ffff */
[----:B------:R-:W-:-:S00]  /*0210*/  NOP ;  /* 0x0000000000007918 */ /* 0x000fc00000000000 */
        /* <DEDUP_REMOVED lines=14> */
.L_x_22:


//--------------------- .text.default_function_kernel --------------------------
	.section	.text.default_function_kernel,"ax",@progbits
	.align	128
        .global         default_function_kernel
        .type           default_function_kernel,@function
        .size           default_function_kernel,(.L_x_23 - default_function_kernel)
        .other          default_function_kernel,@"STO_CUDA_ENTRY STV_DEFAULT"
default_function_kernel:
.text.default_function_kernel:
[----:B------:R-:W-:Y:S01]  /*0000*/  LDC R1, c[0x0][0x37c] ;  /* 0x0000df00ff017b82 */ /* 0x000fe20000000800 */
[----:B------:R-:W0:Y:S07]  /*0010*/  S2R R7, SR_TID.X ;  /* 0x0000000000077919 */ /* 0x000e2e0000002100 */
[----:B------:R-:W1:Y:S01]  /*0020*/  S2UR UR4, SR_CTAID.X ;  /* 0x00000000000479c3 */ /* 0x000e620000002500 */
[----:B------:R-:W2:Y:S07]  /*0030*/  LDCU.64 UR6, c[0x0][0x358] ;  /* 0x00006b00ff0677ac */ /* 0x000eae0008000a00 */
[----:B------:R-:W3:Y:S08]  /*0040*/  LDC.64 R4, c[0x0][0x390] ;  /* 0x0000e400ff047b82 */ /* 0x000ef00000000a00 */
[----:B------:R-:W4:Y:S01]  /*0050*/  LDC.64 R2, c[0x0][0x388] ;  /* 0x0000e200ff027b82 */ /* 0x000f220000000a00 */
[----:B-1----:R-:W-:-:S06]  /*0060*/  USHF.L.U32 UR4, UR4, 0x5, URZ ;  /* 0x0000000504047899 */ /* 0x002fcc00080006ff */
[----:B0-----:R-:W-:-:S05]  /*0070*/  LOP3.LUT R7, R7, UR4, RZ, 0xfc, !PT ;  /* 0x0000000407077c12 */ /* 0x001fca000f8efcff */
[----:B---3--:R-:W-:-:S04]  /*0080*/  IMAD.WIDE.U32 R4, R7, 0x4, R4 ;  /* 0x0000000407047825 */ /* 0x008fc800078e0004 */
[----:B----4-:R-:W-:Y:S02]  /*0090*/  IMAD.WIDE.U32 R2, R7, 0x4, R2 ;  /* 0x0000000407027825 */ /* 0x010fe400078e0002 */
[----:B--2---:R-:W2:Y:S04]  /*00a0*/  LDG.E.CONSTANT R5, desc[UR6][R4.64] ;  /* 0x0000000604057981 */ /* 0x004ea8000c1e9900 */
[----:B------:R-:W2:Y:S01]  /*00b0*/  LDG.E.CONSTANT R0, desc[UR6][R2.64] ;  /* 0x0000000602007981 */ /* 0x000ea2000c1e9900 */
[----:B------:R-:W-:Y:S01]  /*00c0*/  BSSY.RECONVERGENT B0, `(.L_x_1) ;  /* 0x0000043000007945 */ /* 0x000fe20003800200 */
[C---:B--2---:R-:W-:Y:S01]  /*00d0*/  FSETP.GEU.AND P0, PT, |R0|.reuse, |R5|, PT ;  /* 0x400000050000720b */ /* 0x044fe20003f0e200 */
[----:B------:R-:W-:-:S12]  /*00e0*/  FADD R6, |R0|, -RZ ;  /* 0x800000ff00067221 */ /* 0x000fd80000000200 */
[----:B------:R-:W-:Y:S05]  /*00f0*/  @!P0 BRA `(.L_x_2) ;  /* 0x0000000000fc8947 */ /* 0x000fea0003800000 */
[----:B------:R-:W-:-:S05]  /*0100*/  FMUL R3, |R5|, 8388608 ;  /* 0x4b00000005037820 */ /* 0x000fca0000400200 */
[----:B------:R-:W-:-:S13]  /*0110*/  FSETP.GTU.AND P0, PT, R6, R3, PT ;  /* 0x000000030600720b */ /* 0x000fda0003f0c000 */
[----:B------:R-:W-:Y:S05]  /*0120*/  @P0 BRA `(.L_x_3) ;  /* 0x0000000000780947 */ /* 0x000fea0003800000 */
[C---:B------:R-:W-:Y:S01]  /*0130*/  FMUL R2, |R5|.reuse, 16777216 ;  /* 0x4b80000005027820 */ /* 0x040fe20000400200 */
[C---:B------:R-:W-:Y:S01]  /*0140*/  FSETP.GEU.AND P0, PT, |R5|.reuse, 1.175494350822287508e-38, PT ;  /* 0x008000000500780b */ /* 0x040fe20003f0e200 */
[----:B------:R-:W-:Y:S01]  /*0150*/  FMUL R3, R6, 16777216 ;  /* 0x4b80000006037820 */ /* 0x000fe20000400000 */
[----:B------:R-:W-:Y:S01]  /*0160*/  FADD R4, |R5|, -RZ ;  /* 0x800000ff05047221 */ /* 0x000fe20000000200 */
[----:B------:R-:W-:Y:S01]  /*0170*/  BSSY.RECONVERGENT B1, `(.L_x_4) ;  /* 0x0000017000017945 */ /* 0x000fe20003800200 */
[----:B------:R-:W-:Y:S02]  /*0180*/  FSEL R2, R2, |R5|, !P0 ;  /* 0x4000000502027208 */ /* 0x000fe40004000000 */
[----:B------:R-:W-:-:S04]  /*0190*/  FSEL R3, R3, R6, !P0 ;  /* 0x0000000603037208 */ /* 0x000fc80004000000 */
[----:B------:R-:W0:Y:S02]  /*01a0*/  MUFU.RCP R2, R2 ;  /* 0x0000000200027308 */ /* 0x000e240000001000 */
[----:B0-----:R-:W-:-:S06]  /*01b0*/  FMUL R3, R2, R3 ;  /* 0x0000000302037220 */ /* 0x001fcc0000400000 */
[----:B------:R-:W0:Y:S02]  /*01c0*/  FRND.TRUNC R3, R3 ;  /* 0x0000000300037307 */ /* 0x000e24000020d000 */
[----:B0-----:R-:W-:-:S05]  /*01d0*/  FFMA R8, -|R5|, R3, R6 ;  /* 0x0000000305087223 */ /* 0x001fca0000000306 */
[----:B------:R-:W-:-:S13]  /*01e0*/  ISETP.GE.U32.AND P0, PT, R8, R4, PT ;  /* 0x000000040800720c */ /* 0x000fda0003f06070 */
[----:B------:R-:W-:Y:S05]  /*01f0*/  @!P0 BRA `(.L_x_5) ;  /* 0x0000000000388947 */ /* 0x000fea0003800000 */
[----:B------:R-:W-:-:S04]  /*0200*/  ISETP.GE.U32.AND P0, PT, R8, -0x7fffffff, PT ;  /* 0x800000010800780c */ /* 0x000fc80003f06070 */
[----:B------:R-:W-:-:S09]  /*0210*/  FSETP.GEU.OR P1, PT, R8, -|R5|, !P0 ;  /* 0xc00000050800720b */ /* 0x000fd2000472e400 */
[----:B------:R-:W-:-:S04]  /*0220*/  @P0 FADD R2, R3, -1 ;  /* 0xbf80000003020421 */ /* 0x000fc80000000000 */
[----:B------:R-:W-:-:S04]  /*0230*/  @!P1 FADD R2, R2, -1 ;  /* 0xbf80000002029421 */ /* 0x000fc80000000000 */
[----:B------:R-:W-:Y:S01]  /*0240*/  @P0 IMAD.MOV.U32 R3, RZ, RZ, R2 ;  /* 0x000000ffff030224 */ /* 0x000fe200078e0002 */
[----:B------:R-:W-:Y:S06]  /*0250*/  @P0 BRA `(.L_x_5) ;  /* 0x0000000000200947 */ /* 0x000fec0003800000 */
[----:B------:R-:W-:Y:S01]  /*0260*/  FADD R2, |R5|, |R5| ;  /* 0x4000000505027221 */ /* 0x000fe20000000200 */
[----:B------:R-:W-:-:S04]  /*0270*/  FADD R3, R3, 1 ;  /* 0x3f80000003037421 */ /* 0x000fc80000000000 */
[----:B------:R-:W-:-:S13]  /*0280*/  FSETP.GE.AND P0, PT, R8, R2, PT ;  /* 0x000000020800720b */ /* 0x000fda0003f06000 */
[----:B------:R-:W-:-:S05]  /*0290*/  @P0 FFMA R2, |R5|, -3, R8 ;  /* 0xc040000005020823 */ /* 0x000fca0000000208 */
[----:B------:R-:W-:Y:S01]  /*02a0*/  FSETP.GE.AND P1, PT, R2, RZ, P0 ;  /* 0x000000ff0200720b */ /* 0x000fe20000726000 */
[----:B------:R-:W-:-:S12]  /*02b0*/  @P0 FADD R2, R3, 1 ;  /* 0x3f80000003020421 */ /* 0x000fd80000000000 */
[----:B------:R-:W-:-:S04]  /*02c0*/  @P1 FADD R2, R2, 1 ;  /* 0x3f80000002021421 */ /* 0x000fc80000000000 */
[----:B------:R-:W-:-:S07]  /*02d0*/  @P0 IMAD.MOV.U32 R3, RZ, RZ, R2 ;  /* 0x000000ffff030224 */ /* 0x000fce00078e0002 */
.L_x_5:
[----:B------:R-:W-:Y:S05]  /*02e0*/  BSYNC.RECONVERGENT B1 ;  /* 0x0000000000017941 */ /* 0x000fea0003800200 */
.L_x_4:
[----:B------:R-:W-:Y:S01]  /*02f0*/  FFMA R6, -|R5|, R3, R6 ;  /* 0x0000000305067223 */ /* 0x000fe20000000306 */
[----:B------:R-:W-:Y:S06]  /*0300*/  BRA `(.L_x_2) ;  /* 0x0000000000787947 */ /* 0x000fec0003800000 */
.L_x_3:
[----:B------:R-:W-:Y:S01]  /*0310*/  LOP3.LUT R9, R3, 0xff800000, RZ, 0xc0, !PT ;  /* 0xff80000003097812 */ /* 0x000fe200078ec0ff */
[----:B------:R-:W-:Y:S01]  /*0320*/  BSSY.RECONVERGENT B1, `(.L_x_6) ;  /* 0x000001a000017945 */ /* 0x000fe20003800200 */
[C---:B------:R-:W-:Y:S02]  /*0330*/  ISETP.GT.U32.AND P0, PT, R6.reuse, 0x7f7fffff, PT ;  /* 0x7f7fffff0600780c */ /* 0x040fe40003f04070 */
[C---:B------:R-:W-:Y:S02]  /*0340*/  IADD3 R2, PT, PT, R6.reuse, 0xb800000, -R9 ;  /* 0x0b80000006027810 */ /* 0x040fe40007ffe809 */
[----:B------:R-:W-:Y:S02]  /*0350*/  LOP3.LUT R6, R6, 0x7fffff, RZ, 0xc0, !PT ;  /* 0x007fffff06067812 */ /* 0x000fe400078ec0ff */
[----:B------:R-:W-:Y:S02]  /*0360*/  LOP3.LUT P1, R2, R2, 0xff800000, RZ, 0xc0, !PT ;  /* 0xff80000002027812 */ /* 0x000fe4000782c0ff */
[----:B------:R-:W-:-:S02]  /*0370*/  FSETP.GT.AND P2, PT, |R5|, RZ, PT ;  /* 0x000000ff0500720b */ /* 0x000fc40003f44200 */
[----:B------:R-:W-:Y:S02]  /*0380*/  FSEL R9, R9, +QNAN , !P0 ;  /* 0x7fffffff09097808 */ /* 0x000fe40004000000 */
[----:B------:R-:W-:Y:S02]  /*0390*/  LOP3.LUT R6, R6, 0x3f800000, RZ, 0xfc, !PT ;  /* 0x3f80000006067812 */ /* 0x000fe400078efcff */
[----:B------:R-:W-:-:S05]  /*03a0*/  FSEL R10, R9, +QNAN , P2 ;  /* 0x7fffffff090a7808 */ /* 0x000fca0001000000 */
[----:B------:R-:W-:Y:S05]  /*03b0*/  @!P1 BRA `(.L_x_7) ;  /* 0x0000000000409947 */ /* 0x000fea0003800000 */
[----:B------:R-:W-:-:S04]  /*03c0*/  LOP3.LUT R3, R3, 0x7fffff, RZ, 0xc0, !PT ;  /* 0x007fffff03037812 */ /* 0x000fc800078ec0ff */
[----:B------:R-:W-:-:S04]  /*03d0*/  LOP3.LUT R3, R3, 0x3f800000, RZ, 0xfc, !PT ;  /* 0x3f80000003037812 */ /* 0x000fc800078efcff */
[----:B------:R0:W1:Y:S03]  /*03e0*/  MUFU.RCP R4, R3 ;  /* 0x0000000300047308 */ /* 0x0000660000001000 */
.L_x_8:
[----:B------:R-:W-:-:S04]  /*03f0*/  VIMNMX.U32 R5, PT, PT, R2, 0xb800000, PT ;  /* 0x0b80000002057848 */ /* 0x000fc80003fe0000 */
[----:B------:R-:W-:Y:S01]  /*0400*/  IADD3 R6, PT, PT, R5, R6, RZ ;  /* 0x0000000605067210 */ /* 0x000fe20007ffe0ff */
[----:B------:R-:W-:-:S04]  /*0410*/  IMAD.IADD R2, R2, 0x1, -R5 ;  /* 0x0000000102027824 */ /* 0x000fc800078e0a05 */
[----:B-1----:R-:W-:Y:S01]  /*0420*/  FMUL R9, R4, R6 ;  /* 0x0000000604097220 */ /* 0x002fe20000400000 */
[----:B------:R-:W-:-:S03]  /*0430*/  ISETP.NE.AND P1, PT, R2, RZ, PT ;  /* 0x000000ff0200720c */ /* 0x000fc60003f25270 */
[----:B------:R-:W-:-:S04]  /*0440*/  FFMA R8, -R3, R9, R6 ;  /* 0x0000000903087223 */ /* 0x000fc80000000106 */
[----:B------:R-:W-:-:S04]  /*0450*/  FFMA R9, R4, R8, R9 ;  /* 0x0000000804097223 */ /* 0x000fc80000000009 */
[----:B------:R-:W-:-:S04]  /*0460*/  FFMA R8, -R3, R9, R6 ;  /* 0x0000000903087223 */ /* 0x000fc80000000106 */
[----:B------:R-:W-:-:S06]  /*0470*/  FFMA.RZ R8, R4, R8, R9 ;  /* 0x0000000804087223 */ /* 0x000fcc000000c009 */
[----:B------:R-:W1:Y:S02]  /*0480*/  FRND.TRUNC R8, R8 ;  /* 0x0000000800087307 */ /* 0x000e64000020d000 */
[----:B-1----:R-:W-:-:S05]  /*0490*/  FFMA R6, -R3, R8, R6 ;  /* 0x0000000803067223 */ /* 0x002fca0000000106 */
[----:B------:R-:W-:-:S13]  /*04a0*/  ISETP.NE.AND P0, PT, R6, RZ, PT ;  /* 0x000000ff0600720c */ /* 0x000fda0003f05270 */
[----:B------:R-:W-:Y:S05]  /*04b0*/  @P0 BRA P1, `(.L_x_8) ;  /* 0xfffffffc00cc0947 */ /* 0x000fea000083ffff */
.L_x_7:
[----:B------:R-:W-:Y:S05]  /*04c0*/  BSYNC.RECONVERGENT B1 ;  /* 0x0000000000017941 */ /* 0x000fea0003800200 */
.L_x_6:
[----:B0-----:R-:W-:-:S04]  /*04d0*/  FMUL R3, R6, 1.1920928955078125e-07 ;  /* 0x3400000006037820 */ /* 0x001fc80000400000 */
[----:B------:R-:W-:-:S07]  /*04e0*/  FMUL R6, R10, R3 ;  /* 0x000000030a067220 */ /* 0x000fce0000400000 */
.L_x_2:
[----:B------:R-:W-:Y:S05]  /*04f0*/  BSYNC.RECONVERGENT B0 ;  /* 0x0000000000007941 */ /* 0x000fea0003800200 */
.L_x_1:
[----:B------:R-:W0:Y:S01]  /*0500*/  LDC.64 R2, c[0x0][0x380] ;  /* 0x0000e000ff027b82 */ /* 0x000e220000000a00 */
[C---:B------:R-:W-:Y:S02]  /*0510*/  FSETP.NAN.AND P0, PT, |R6|.reuse, |R6|, PT ;  /* 0x400000060600720b */ /* 0x040fe40003f08200 */
[----:B------:R-:W-:-:S04]  /*0520*/  LOP3.LUT R5, R6, 0x80000000, R0, 0xb8, !PT ;  /* 0x8000000006057812 */ /* 0x000fc800078eb800 */
[----:B------:R-:W-:Y:S01]  /*0530*/  FSEL R5, R6, R5, P0 ;  /* 0x0000000506057208 */ /* 0x000fe20000000000 */
[----:B0-----:R-:W-:-:S05]  /*0540*/  IMAD.WIDE.U32 R2, R7, 0x4, R2 ;  /* 0x0000000407027825 */ /* 0x001fca00078e0002 */
[----:B------:R-:W-:Y:S01]  /*0550*/  STG.E desc[UR6][R2.64], R5 ;  /* 0x0000000502007986 */ /* 0x000fe2000c101906 */
[----:B------:R-:W-:Y:S05]  /*0560*/  EXIT ;  /* 0x000000000000794d */ /* 0x000fea0003800000 */
.L_x_9:
        /* <DEDUP_REMOVED lines=9> */
.L_x_23:


//--------------------- .text.default_function_kernel_1 --------------------------
	.section	.text.default_function_kernel_1,"ax",@progbits
	.align	128
        .global         default_function_kernel_1
        .type           default_function_kernel_1,@function
        .size           default_function_kernel_1,(.L_x_24 - default_function_kernel_1)
        .other          default_function_kernel_1,@"STO_CUDA_ENTRY STV_DEFAULT"
default_function_kernel_1:
.text.default_function_kernel_1:
[----:B------:R-:W0:Y:S08]  /*0000*/  LDC R1, c[0x0][0x37c] ;  /* 0x0000df00ff017b82 */ /* 0x000e300000000800 */
[----:B------:R-:W1:Y:S01]  /*0010*/  S2UR UR6, SR_CTAID.X ;  /* 0x00000000000679c3 */ /* 0x000e620000002500 */
[----:B------:R-:W2:Y:S01]  /*0020*/  S2R R52, SR_TID.X ;  /* 0x0000000000347919 */ /* 0x000ea20000002100 */
[----:B0-----:R-:W-:Y:S01]  /*0030*/  IADD3 R1, PT, PT, R1, -0x60, RZ ;  /* 0xffffffa001017810 */ /* 0x001fe20007ffe0ff */
[----:B------:R-:W-:Y:S01]  /*0040*/  HFMA2 R3, -RZ, RZ, 0, 0 ;  /* 0x00000000ff037431 */ /* 0x000fe200000001ff */
[----:B------:R-:W0:Y:S02]  /*0050*/  LDCU.64 UR8, c[0x0][0x358] ;  /* 0x00006b00ff0877ac */ /* 0x000e240008000a00 */
[----:B------:R-:W-:Y:S01]  /*0060*/  IADD3 R0, PT, PT, R1, 0x10, RZ ;  /* 0x0000001001007810 */ /* 0x000fe20007ffe0ff */
[----:B------:R3:W-:Y:S04]  /*0070*/  STL.128 [R1], RZ ;  /* 0x000000ff01007387 */ /* 0x0007e80000100c00 */
[----:B------:R3:W-:Y:S04]  /*0080*/  STL.128 [R1+0x10], RZ ;  /* 0x000010ff01007387 */ /* 0x0007e80000100c00 */
[----:B------:R3:W-:Y:S04]  /*0090*/  STL.128 [R1+0x20], RZ ;  /* 0x000020ff01007387 */ /* 0x0007e80000100c00 */
[----:B------:R3:W-:Y:S04]  /*00a0*/  STL.128 [R1+0x30], RZ ;  /* 0x000030ff01007387 */ /* 0x0007e80000100c00 */
[----:B------:R3:W-:Y:S01]  /*00b0*/  STL.128 [R1+0x40], RZ ;  /* 0x000040ff01007387 */ /* 0x0007e20000100c00 */
[----:B-1----:R-:W-:-:S03]  /*00c0*/  USHF.R.U32.HI UR4, URZ, 0x2, UR6 ;  /* 0x00000002ff047899 */ /* 0x002fc60008011606 */
[----:B------:R3:W-:Y:S01]  /*00d0*/  STL.128 [R1+0x50], RZ ;  /* 0x000050ff01007387 */ /* 0x0007e20000100c00 */
[----:B------:R-:W-:-:S06]  /*00e0*/  UIMAD UR4, UR4, 0xc0, URZ ;  /* 0x000000c0040478a4 */ /* 0x000fcc000f8e02ff */
[----:B0-2---:R-:W-:-:S07]  /*00f0*/  LOP3.LUT R2, R52, UR4, RZ, 0xfc, !PT ;  /* 0x0000000434027c12 */ /* 0x005fce000f8efcff */
.L_x_18:
[----:B0-----:R-:W0:Y:S01]  /*0100*/  LDC.64 R6, c[0x0][0x390] ;  /* 0x0000e400ff067b82 */ /* 0x001e220000000a00 */
[----:B------:R-:W-:-:S07]  /*0110*/  LEA R9, R3, R2, 0x1 ;  /* 0x0000000203097211 */ /* 0x000fce00078e08ff */
[----:B-1----:R-:W1:Y:S01]  /*0120*/  LDC.64 R54, c[0x0][0x388] ;  /* 0x0000e200ff367b82 */ /* 0x002e620000000a00 */
[----:B0-----:R-:W-:-:S06]  /*0130*/  IMAD.WIDE.U32 R6, R9, 0x4, R6 ;  /* 0x0000000409067825 */ /* 0x001fcc00078e0006 */
[----:B------:R-:W2:Y:S01]  /*0140*/  LDG.E.CONSTANT R7, desc[UR8][R6.64] ;  /* 0x0000000806077981 */ /* 0x000ea2000c1e9900 */
[----:B-1----:R-:W-:-:S05]  /*0150*/  IMAD.WIDE.U32 R4, R9, 0x4, R54 ;  /* 0x0000000409047825 */ /* 0x002fca00078e0036 */
        /* <DEDUP_REMOVED lines=24> */
[----:B------:R-:W-:-:S05]  /*02e0*/  @!P1 FADD R4, R4, -1 ;  /* 0xbf80000004049421 */ /* 0x000fca0000000000 */
[----:B------:R-:W-:Y:S01]  /*02f0*/  @P0 MOV R5, R4 ;  /* 0x0000000400050202 */ /* 0x000fe20000000f00 */
[----:B------:R-:W-:Y:S06]  /*0300*/  @P0 BRA `(.L_x_14) ;  /* 0x0000000000200947 */ /* 0x000fec0003800000 */
[----:B------:R-:W-:Y:S01]  /*0310*/  FADD R4, |R7|, |R7| ;  /* 0x4000000707047221 */ /* 0x000fe20000000200 */
[----:B------:R-:W-:-:S04]  /*0320*/  FADD R5, R5, 1 ;  /* 0x3f80000005057421 */ /* 0x000fc80000000000 */
[----:B------:R-:W-:-:S13]  /*0330*/  FSETP.GE.AND P0, PT, R10, R4, PT ;  /* 0x000000040a00720b */ /* 0x000fda0003f06000 */
[----:B------:R-:W-:-:S05]  /*0340*/  @P0 FFMA R4, |R7|, -3, R10 ;  /* 0xc040000007040823 */ /* 0x000fca000000020a */
[----:B------:R-:W-:Y:S01]  /*0350*/  FSETP.GE.AND P1, PT, R4, RZ, P0 ;  /* 0x000000ff0400720b */ /* 0x000fe20000726000 */
[----:B------:R-:W-:-:S12]  /*0360*/  @P0 FADD R4, R5, 1 ;  /* 0x3f80000005040421 */ /* 0x000fd80000000000 */
[----:B------:R-:W-:-:S05]  /*0370*/  @P1 FADD R4, R4, 1 ;  /* 0x3f80000004041421 */ /* 0x000fca0000000000 */
[----:B------:R-:W-:-:S07]  /*0380*/  @P0 MOV R5, R4 ;  /* 0x0000000400050202 */ /* 0x000fce0000000f00 */
.L_x_14:
[----:B------:R-:W-:Y:S05]  /*0390*/  BSYNC.RECONVERGENT B1 ;  /* 0x0000000000017941 */ /* 0x000fea0003800200 */
.L_x_13:
[----:B------:R-:W-:Y:S01]  /*03a0*/  FFMA R8, -|R7|, R5, R8 ;  /* 0x0000000507087223 */ /* 0x000fe20000000308 */
[----:B------:R-:W-:Y:S06]  /*03b0*/  BRA `(.L_x_11) ;  /* 0x0000000000787947 */ /* 0x000fec0003800000 */
.L_x_12:
        /* <DEDUP_REMOVED lines=14> */
.L_x_17:
[----:B------:R-:W-:-:S04]  /*04a0*/  VIMNMX.U32 R4, PT, PT, R5, 0xb800000, PT ;  /* 0x0b80000005047848 */ /* 0x000fc80003fe0000 */
[C---:B------:R-:W-:Y:S02]  /*04b0*/  IADD3 R8, PT, PT, R4.reuse, R8, RZ ;  /* 0x0000000804087210 */ /* 0x040fe40007ffe0ff */
[----:B------:R-:W-:-:S03]  /*04c0*/  IADD3 R5, PT, PT, -R4, R5, RZ ;  /* 0x0000000504057210 */ /* 0x000fc60007ffe1ff */
[----:B-1----:R-:W-:Y:S01]  /*04d0*/  FMUL R7, R10, R8 ;  /* 0x000000080a077220 */ /* 0x002fe20000400000 */
[----:B------:R-:W-:-:S03]  /*04e0*/  ISETP.NE.AND P1, PT, R5, RZ, PT ;  /* 0x000000ff0500720c */ /* 0x000fc60003f25270 */
[----:B------:R-:W-:-:S04]  /*04f0*/  FFMA R6, -R13, R7, R8 ;  /* 0x000000070d067223 */ /* 0x000fc80000000108 */
[----:B------:R-:W-:-:S04]  /*0500*/  FFMA R7, R10, R6, R7 ;  /* 0x000000060a077223 */ /* 0x000fc80000000007 */
[----:B------:R-:W-:-:S04]  /*0510*/  FFMA R6, -R13, R7, R8 ;  /* 0x000000070d067223 */ /* 0x000fc80000000108 */
[----:B------:R-:W-:-:S04]  /*0520*/  FFMA.RZ R6, R10, R6, R7 ;  /* 0x000000060a067223 */ /* 0x000fc8000000c007 */
[----:B------:R-:W1:Y:S02]  /*0530*/  FRND.TRUNC R7, R6 ;  /* 0x0000000600077307 */ /* 0x000e64000020d000 */
[----:B-1----:R-:W-:-:S05]  /*0540*/  FFMA R8, -R13, R7, R8 ;  /* 0x000000070d087223 */ /* 0x002fca0000000108 */
[----:B------:R-:W-:-:S13]  /*0550*/  ISETP.NE.AND P0, PT, R8, RZ, PT ;  /* 0x000000ff0800720c */ /* 0x000fda0003f05270 */
[----:B------:R-:W-:Y:S05]  /*0560*/  @P0 BRA P1, `(.L_x_17) ;  /* 0xfffffffc00cc0947 */ /* 0x000fea000083ffff */
.L_x_16:
[----:B------:R-:W-:Y:S05]  /*0570*/  BSYNC.RECONVERGENT B1 ;  /* 0x0000000000017941 */ /* 0x000fea0003800200 */
.L_x_15:
[----:B------:R-:W-:-:S04]  /*0580*/  FMUL R8, R8, 1.1920928955078125e-07 ;  /* 0x3400000008087820 */ /* 0x000fc80000400000 */
[----:B------:R-:W-:-:S07]  /*0590*/  FMUL R8, R9, R8 ;  /* 0x0000000809087220 */ /* 0x000fce0000400000 */
.L_x_11:
[----:B------:R-:W-:Y:S05]  /*05a0*/  BSYNC.RECONVERGENT B0 ;  /* 0x0000000000007941 */ /* 0x000fea0003800200 */
.L_x_10:
[----:B------:R-:W1:Y:S01]  /*05b0*/  S2UR UR5, SR_CgaCtaId ;  /* 0x00000000000579c3 */ /* 0x000e620000008800 */
[----:B------:R-:W-:Y:S01]  /*05c0*/  UMOV UR4, 0x400 ;  /* 0x0000040000047882 */ /* 0x000fe20000000000 */
[C---:B------:R-:W-:Y:S02]  /*05d0*/  FSETP.NAN.AND P0, PT, |R8|.reuse, |R8|, PT ;  /* 0x400000080800720b */ /* 0x040fe40003f08200 */
[C---:B------:R-:W-:Y:S02]  /*05e0*/  LOP3.LUT R5, R8.reuse, 0x80000000, R11, 0xb8, !PT ;  /* 0x8000000008057812 */ /* 0x040fe400078eb80b */
[C---:B------:R-:W-:Y:S02]  /*05f0*/  LEA R4, R3.reuse, R52, 0x1 ;  /* 0x0000003403047211 */ /* 0x040fe400078e08ff */
[----:B------:R-:W-:Y:S02]  /*0600*/  FSEL R5, R8, R5, P0 ;  /* 0x0000000508057208 */ /* 0x000fe40000000000 */
[----:B------:R-:W-:-:S04]  /*0610*/  IADD3 R3, PT, PT, R3, 0x1, RZ ;  /* 0x0000000103037810 */ /* 0x000fc80007ffe0ff */
[----:B------:R-:W-:Y:S01]  /*0620*/  ISETP.NE.AND P0, PT, R3, 0x60, PT ;  /* 0x000000600300780c */ /* 0x000fe20003f05270 */
[----:B-1----:R-:W-:-:S06]  /*0630*/  ULEA UR4, UR5, UR4, 0x18 ;  /* 0x0000000405047291 */ /* 0x002fcc000f8ec0ff */
[----:B------:R-:W-:-:S05]  /*0640*/  LEA R4, R4, UR4, 0x2 ;  /* 0x0000000404047c11 */ /* 0x000fca000f8e10ff */
[----:B------:R1:W-:Y:S01]  /*0650*/  STS [R4], R5 ;  /* 0x0000000504007388 */ /* 0x0003e20000000800 */
[----:B------:R-:W-:Y:S05]  /*0660*/  @P0 BRA `(.L_x_18) ;  /* 0xfffffff800a40947 */ /* 0x000fea000383ffff */
[----:B------:R-:W-:Y:S01]  /*0670*/  BAR.SYNC.DEFER_BLOCKING 0x0 ;  /* 0x0000000000007b1d */ /* 0x000fe20000010000 */
[----:B------:R-:W-:Y:S01]  /*0680*/  USHF.L.U32 UR5, UR6, 0x4, URZ ;  /* 0x0000000406057899 */ /* 0x000fe200080006ff */
[----:B------:R-:W-:Y:S02]  /*0690*/  IMAD R52, R52, 0x7, R2 ;  /* 0x0000000734347824 */ /* 0x000fe400078e0202 */
[----:B------:R-:W-:Y:S01]  /*06a0*/  HFMA2 R51, -RZ, RZ, 0, 7.62939453125e-06 ;  /* 0x00000080ff337431 */ /* 0x000fe200000001ff */
[----:B------:R-:W-:-:S06]  /*06b0*/  ULOP3.LUT UR5, UR5, 0x30, URZ, 0xc0, !UPT ;  /* 0x0000003005057892 */ /* 0x000fcc000f8ec0ff */
[----:B------:R-:W-:-:S04]  /*06c0*/  IADD3 R52, PT, PT, R52, UR5, RZ ;  /* 0x0000000534347c10 */ /* 0x000fc8000fffe0ff */
[----:B------:R-:W-:-:S07]  /*06d0*/  MOV R50, R52 ;  /* 0x0000003400327202 */ /* 0x000fce0000000f00 */
.L_x_19:
[C---:B------:R-:W-:Y:S01]  /*06e0*/  IMAD.WIDE.U32 R40, R50.reuse, 0x4, R54 ;  /* 0x0000000432287825 */ /* 0x040fe200078e0036 */
[----:B------:R-:W2:Y:S04]  /*06f0*/  LDL.128 R16, [R0+-0x10] ;  /* 0xfffff00000107983 */ /* 0x000ea80000100c00 */
[----:B------:R-:W2:Y:S04]  /*0700*/  LDG.E.CONSTANT R49, desc[UR8][R40.64] ;  /* 0x0000000828317981 */ /* 0x000ea8000c1e9900 */
[----:B------:R-:W4:Y:S04]  /*0710*/  LDG.E.CONSTANT R48, desc[UR8][R40.64+0x4] ;  /* 0x0000040828307981 */ /* 0x000f28000c1e9900 */
[----:B------:R-:W5:Y:S04]  /*0720*/  LDG.E.CONSTANT R7, desc[UR8][R40.64+0x8] ;  /* 0x0000080828077981 */ /* 0x000f68000c1e9900 */
[----:B------:R-:W3:Y:S04]  /*0730*/  LDG.E.CONSTANT R6, desc[UR8][R40.64+0xc] ;  /* 0x00000c0828067981 */ /* 0x000ee8000c1e9900 */
[----:B-1----:R-:W3:Y:S04]  /*0740*/  LDG.E.CONSTANT R5, desc[UR8][R40.64+0x10] ;  /* 0x0000100828057981 */ /* 0x002ee8000c1e9900 */
[----:B------:R-:W3:Y:S04]  /*0750*/  LDG.E.CONSTANT R4, desc[UR8][R40.64+0x14] ;  /* 0x0000140828047981 */ /* 0x000ee8000c1e9900 */
[----:B------:R-:W3:Y:S04]  /*0760*/  LDG.E.CONSTANT R3, desc[UR8][R40.64+0x18] ;  /* 0x0000180828037981 */ /* 0x000ee8000c1e9900 */
[----:B------:R1:W3:Y:S04]  /*0770*/  LDG.E.CONSTANT R2, desc[UR8][R40.64+0x1c] ;  /* 0x00001c0828027981 */ /* 0x0002e8000c1e9900 */
[----:B0-----:R-:W3:Y:S01]  /*0780*/  LDL.128 R12, [R0] ;  /* 0x00000000000c7983 */ /* 0x001ee20000100c00 */
[----:B------:R-:W-:-:S03]  /*0790*/  IADD3 R50, PT, PT, R50, 0x40, RZ ;  /* 0x0000004032327810 */ /* 0x000fc60007ffe0ff */
[----:B------:R-:W2:Y:S04]  /*07a0*/  LDS.128 R28, [R51+UR4+-0x80] ;  /* 0xffff8004331c7984 */ /* 0x000ea80008000c00 */
[----:B------:R-:W4:Y:S04]  /*07b0*/  LDS.128 R20, [R51+UR4+-0x60] ;  /* 0xffffa00433147984 */ /* 0x000f280008000c00 */
[----:B------:R-:W5:Y:S04]  /*07c0*/  LDS.128 R24, [R51+UR4+-0x40] ;  /* 0xffffc00433187984 */ /* 0x000f680008000c00 */
[----:B------:R-:W3:Y:S04]  /*07d0*/  LDS.128 R32, [R51+UR4+-0x20] ;  /* 0xffffe00433207984 */ /* 0x000ee80008000c00 */
[----:B------:R-:W0:Y:S04]  /*07e0*/  LDS.128 R36, [R51+UR4] ;  /* 0x0000000433247984 */ /* 0x000e280008000c00 */
[----:B------:R-:W0:Y:S04]  /*07f0*/  LDS.128 R8, [R51+UR4+0x20] ;  /* 0x0000200433087984 */ /* 0x000e280008000c00 */
[----:B------:R-:W0:Y:S01]  /*0800*/  LDS.128 R44, [R51+UR4+0x40] ;  /* 0x00004004332c7984 */ /* 0x000e220008000c00 */
[C---:B--2---:R-:W-:Y:S01]  /*0810*/  FFMA R43, R49.reuse, R28, R16 ;  /* 0x0000001c312b7223 */ /* 0x044fe20000000010 */
[C---:B------:R-:W-:Y:S01]  /*0820*/  FFMA R16, R49.reuse, R29, R17 ;  /* 0x0000001d31107223 */ /* 0x040fe20000000011 */
[C---:B------:R-:W-:Y:S01]  /*0830*/  FFMA R29, R49.reuse, R30, R18 ;  /* 0x0000001e311d7223 */ /* 0x040fe20000000012 */
[----:B------:R-:W-:Y:S01]  /*0840*/  FFMA R30, R49, R31, R19 ;  /* 0x0000001f311e7223 */ /* 0x000fe20000000013 */
[C---:B----4-:R-:W-:Y:S01]  /*0850*/  FFMA R20, R48.reuse, R20, R43 ;  /* 0x0000001430147223 */ /* 0x050fe2000000002b */
[C---:B------:R-:W-:Y:S01]  /*0860*/  FFMA R28, R48.reuse, R21, R16 ;  /* 0x00000015301c7223 */ /* 0x040fe20000000010 */
[C---:B------:R-:W-:Y:S01]  /*0870*/  FFMA R31, R48.reuse, R22, R29 ;  /* 0x00000016301f7223 */ /* 0x040fe2000000001d */
[----:B------:R-:W2:Y:S01]  /*0880*/  LDS.128 R16, [R51+UR4+0x60] ;  /* 0x0000600433107984 */ /* 0x000ea20008000c00 */
[----:B------:R-:W-:Y:S01]  /*0890*/  FFMA R30, R48, R23, R30 ;  /* 0x00000017301e7223 */ /* 0x000fe2000000001e */
[C---:B-----5:R-:W-:Y:S01]  /*08a0*/  FFMA R29, R7.reuse, R24, R20 ;  /* 0x00000018071d7223 */ /* 0x060fe20000000014 */
[C---:B------:R-:W-:Y:S01]  /*08b0*/  FFMA R28, R7.reuse, R25, R28 ;  /* 0x00000019071c7223 */ /* 0x040fe2000000001c */
[----:B------:R-:W4:Y:S01]  /*08c0*/  LDS.128 R20, [R51+UR4+-0x70] ;  /* 0xffff900433147984 */ /* 0x000f220008000c00 */
[C---:B------:R-:W-:Y:S01]  /*08d0*/  FFMA R31, R7.reuse, R26, R31 ;  /* 0x0000001a071f7223 */ /* 0x040fe2000000001f */
[----:B------:R-:W-:Y:S01]  /*08e0*/  FFMA R42, R7, R27, R30 ;  /* 0x0000001b072a7223 */ /* 0x000fe2000000001e */
[C---:B---3--:R-:W-:Y:S01]  /*08f0*/  FFMA R32, R6.reuse, R32, R29 ;  /* 0x0000002006207223 */ /* 0x048fe2000000001d */
[----:B------:R-:W3:Y:S01]  /*0900*/  LDS.128 R24, [R51+UR4+-0x50] ;  /* 0xffffb00433187984 */ /* 0x000ee20008000c00 */
[C---:B-1----:R-:W-:Y:S01]  /*0910*/  FFMA R40, R6.reuse, R33, R28 ;  /* 0x0000002106287223 */ /* 0x042fe2000000001c */
[C---:B------:R-:W-:Y:S01]  /*0920*/  FFMA R43, R6.reuse, R34, R31 ;  /* 0x00000022062b7223 */ /* 0x040fe2000000001f */
[----:B------:R-:W-:Y:S01]  /*0930*/  FFMA R42, R6, R35, R42 ;  /* 0x00000023062a7223 */ /* 0x000fe2000000002a */
[----:B------:R-:W1:Y:S01]  /*0940*/  LDS.128 R28, [R51+UR4+-0x30] ;  /* 0xffffd004331c7984 */ /* 0x000e620008000c00 */
[C---:B0-----:R-:W-:Y:S01]  /*0950*/  FFMA R41, R5.reuse, R36, R32 ;  /* 0x0000002405297223 */ /* 0x041fe20000000020 */
[C---:B------:R-:W-:Y:S01]  /*0960*/  FFMA R40, R5.reuse, R37, R40 ;  /* 0x0000002505287223 */ /* 0x040fe20000000028 */
[C---:B------:R-:W-:Y:S01]  /*0970*/  FFMA R43, R5.reuse, R38, R43 ;  /* 0x00000026052b7223 */ /* 0x040fe2000000002b */
[----:B------:R-:W0:Y:S01]  /*0980*/  LDS.128 R32, [R51+UR4+-0x10] ;  /* 0xfffff00433207984 */ /* 0x000e220008000c00 */
[----:B------:R-:W-:Y:S01]  /*0990*/  FFMA R42, R5, R39, R42 ;  /* 0x00000027052a7223 */ /* 0x000fe2000000002a */
[C---:B------:R-:W-:Y:S01]  /*09a0*/  FFMA R8, R4.reuse, R8, R41 ;  /* 0x0000000804087223 */ /* 0x040fe20000000029 */
[C---:B------:R-:W-:Y:S01]  /*09b0*/  FFMA R56, R4.reuse, R9, R40 ;  /* 0x0000000904387223 */ /* 0x040fe20000000028 */
[----:B------:R-:W5:Y:S01]  /*09c0*/  LDS.128 R36, [R51+UR4+0x10] ;  /* 0x0000100433247984 */ /* 0x000f620008000c00 */
[C---:B------:R-:W-:Y:S01]  /*09d0*/  FFMA R57, R4.reuse, R10, R43 ;  /* 0x0000000a04397223 */ /* 0x040fe2000000002b */
[----:B------:R-:W-:Y:S01]  /*09e0*/  FFMA R58, R4, R11, R42 ;  /* 0x0000000b043a7223 */ /* 0x000fe2000000002a */
[C---:B------:R-:W-:Y:S01]  /*09f0*/  FFMA R53, R3.reuse, R44, R8 ;  /* 0x0000002c03357223 */ /* 0x040fe20000000008 */
[----:B------:R-:W5:Y:S01]  /*0a00*/  LDS.128 R40, [R51+UR4+0x30] ;  /* 0x0000300433287984 */ /* 0x000f620008000c00 */
[C---:B------:R-:W-:Y:S01]  /*0a10*/  FFMA R56, R3.reuse, R45, R56 ;  /* 0x0000002d03387223 */ /* 0x040fe20000000038 */
[C---:B------:R-:W-:Y:S01]  /*0a20*/  FFMA R57, R3.reuse, R46, R57 ;  /* 0x0000002e03397223 */ /* 0x040fe20000000039 */
[----:B------:R-:W-:Y:S01]  /*0a30*/  FFMA R58, R3, R47, R58 ;  /* 0x0000002f033a7223 */ /* 0x000fe2000000003a */
[----:B------:R-:W5:Y:S04]  /*0a40*/  LDS.128 R8, [R51+UR4+0x50] ;  /* 0x0000500433087984 */ /* 0x000f680008000c00 */
[----:B------:R2:W5:Y:S02]  /*0a50*/  LDS.128 R44, [R51+UR4+0x70] ;  /* 0x00007004332c7984 */ /* 0x0005640008000c00 */
[C---:B--2---:R-:W-:Y:S01]  /*0a60*/  FFMA R16, R2.reuse, R16, R53 ;  /* 0x0000001002107223 */ /* 0x044fe20000000035 */
[----:B------:R-:W-:Y:S01]  /*0a70*/  IADD3 R51, PT, PT, R51, 0x100, RZ ;  /* 0x0000010033337810 */ /* 0x000fe20007ffe0ff */
[C---:B------:R-:W-:Y:S01]  /*0a80*/  FFMA R17, R2.reuse, R17, R56 ;  /* 0x0000001102117223 */ /* 0x040fe20000000038 */
[----:B------:R-:W-:Y:S01]  /*0a90*/  FFMA R18, R2, R18, R57 ;  /* 0x0000001202127223 */ /* 0x000fe20000000039 */
[C---:B----4-:R-:W-:Y:S01]  /*0aa0*/  FFMA R53, R49.reuse, R20, R12 ;  /* 0x0000001431357223 */ /* 0x050fe2000000000c */
[C---:B------:R-:W-:Y:S01]  /*0ab0*/  FFMA R12, R49.reuse, R21, R13 ;  /* 0x00000015310c7223 */ /* 0x040fe2000000000d */
[C---:B------:R-:W-:Y:S01]  /*0ac0*/  FFMA R13, R49.reuse, R22, R14 ;  /* 0x00000016310d7223 */ /* 0x040fe2000000000e */
[----:B------:R-:W-:Y:S01]  /*0ad0*/  FFMA R14, R49, R23, R15 ;  /* 0x00000017310e7223 */ /* 0x000fe2000000000f */
[C---:B---3--:R-:W-:Y:S01]  /*0ae0*/  FFMA R24, R48.reuse, R24, R53 ;  /* 0x0000001830187223 */ /* 0x048fe20000000035 */
[C---:B------:R-:W-:Y:S01]  /*0af0*/  FFMA R12, R48.reuse, R25, R12 ;  /* 0x00000019300c7223 */ /* 0x040fe2000000000c */
[C---:B------:R-:W-:Y:S01]  /*0b00*/  FFMA R15, R48.reuse, R26, R13 ;  /* 0x0000001a300f7223 */ /* 0x040fe2000000000d */
[----:B------:R-:W-:Y:S01]  /*0b10*/  FFMA R14, R48, R27, R14 ;  /* 0x0000001b300e7223 */ /* 0x000fe2000000000e */
[C---:B-1----:R-:W-:Y:S01]  /*0b20*/  FFMA R13, R7.reuse, R28, R24 ;  /* 0x0000001c070d7223 */ /* 0x042fe20000000018 */
[C---:B------:R-:W-:Y:S01]  /*0b30*/  FFMA R12, R7.reuse, R29, R12 ;  /* 0x0000001d070c7223 */ /* 0x040fe2000000000c */
[C---:B------:R-:W-:Y:S01]  /*0b40*/  FFMA R15, R7.reuse, R30, R15 ;  /* 0x0000001e070f7223 */ /* 0x040fe2000000000f */
[----:B------:R-:W-:Y:S01]  /*0b50*/  FFMA R14, R7, R31, R14 ;  /* 0x0000001f070e7223 */ /* 0x000fe2000000000e */
[C---:B0-----:R-:W-:Y:S01]  /*0b60*/  FFMA R32, R6.reuse, R32, R13 ;  /* 0x0000002006207223 */ /* 0x041fe2000000000d */
[C---:B------:R-:W-:Y:S01]  /*0b70*/  FFMA R12, R6.reuse, R33, R12 ;  /* 0x00000021060c7223 */ /* 0x040fe2000000000c */
[C---:B------:R-:W-:Y:S01]  /*0b80*/  FFMA R15, R6.reuse, R34, R15 ;  /* 0x00000022060f7223 */ /* 0x040fe2000000000f */
[----:B------:R-:W-:Y:S01]  /*0b90*/  FFMA R14, R6, R35, R14 ;  /* 0x00000023060e7223 */ /* 0x000fe2000000000e */
[C---:B-----5:R-:W-:Y:S01]  /*0ba0*/  FFMA R7, R5.reuse, R36, R32 ;  /* 0x0000002405077223 */ /* 0x060fe20000000020 */
[C---:B------:R-:W-:Y:S01]  /*0bb0*/  FFMA R12, R5.reuse, R37, R12 ;  /* 0x00000025050c7223 */ /* 0x040fe2000000000c */
[C---:B------:R-:W-:Y:S01]  /*0bc0*/  FFMA R15, R5.reuse, R38, R15 ;  /* 0x00000026050f7223 */ /* 0x040fe2000000000f */
[----:B------:R-:W-:Y:S01]  /*0bd0*/  FFMA R14, R5, R39, R14 ;  /* 0x00000027050e7223 */ /* 0x000fe2000000000e */
[----:B------:R-:W-:Y:S01]  /*0be0*/  ISETP.NE.AND P0, PT, R51, 0x380, PT ;  /* 0x000003803300780c */ /* 0x000fe20003f05270 */
[C---:B------:R-:W-:Y:S01]  /*0bf0*/  FFMA R40, R4.reuse, R40, R7 ;  /* 0x0000002804287223 */ /* 0x040fe20000000007 */
[C---:B------:R-:W-:Y:S01]  /*0c00*/  FFMA R12, R4.reuse, R41, R12 ;  /* 0x00000029040c7223 */ /* 0x040fe2000000000c */
[C---:B------:R-:W-:Y:S01]  /*0c10*/  FFMA R15, R4.reuse, R42, R15 ;  /* 0x0000002a040f7223 */ /* 0x040fe2000000000f */
[----:B------:R-:W-:Y:S01]  /*0c20*/  FFMA R14, R4, R43, R14 ;  /* 0x0000002b040e7223 */ /* 0x000fe2000000000e */
[C---:B------:R-:W-:Y:S01]  /*0c30*/  FFMA R5, R3.reuse, R8, R40 ;  /* 0x0000000803057223 */ /* 0x040fe20000000028 */
[C---:B------:R-:W-:Y:S01]  /*0c40*/  FFMA R12, R3.reuse, R9, R12 ;  /* 0x00000009030c7223 */ /* 0x040fe2000000000c */
[C---:B------:R-:W-:Y:S01]  /*0c50*/  FFMA R15, R3.reuse, R10, R15 ;  /* 0x0000000a030f7223 */ /* 0x040fe2000000000f */
[----:B------:R-:W-:Y:S01]  /*0c60*/  FFMA R14, R3, R11, R14 ;  /* 0x0000000b030e7223 */ /* 0x000fe2000000000e */
[C---:B------:R-:W-:Y:S01]  /*0c70*/  FFMA R19, R2.reuse, R19, R58 ;  /* 0x0000001302137223 */ /* 0x040fe2000000003a */
[C---:B------:R-:W-:Y:S01]  /*0c80*/  FFMA R44, R2.reuse, R44, R5 ;  /* 0x0000002c022c7223 */ /* 0x040fe20000000005 */
[C---:B------:R-:W-:Y:S01]  /*0c90*/  FFMA R45, R2.reuse, R45, R12 ;  /* 0x0000002d022d7223 */ /* 0x040fe2000000000c */
[C---:B------:R-:W-:Y:S01]  /*0ca0*/  FFMA R46, R2.reuse, R46, R15 ;  /* 0x0000002e022e7223 */ /* 0x040fe2000000000f */
[----:B------:R-:W-:Y:S01]  /*0cb0*/  FFMA R47, R2, R47, R14 ;  /* 0x0000002f022f7223 */ /* 0x000fe2000000000e */
[----:B------:R-:W-:Y:S04]  /*0cc0*/  STL.128 [R0+-0x10], R16 ;  /* 0xfffff01000007387 */ /* 0x000fe80000100c00 */
[----:B------:R0:W-:Y:S02]  /*0cd0*/  STL.128 [R0], R44 ;  /* 0x0000002c00007387 */ /* 0x0001e40000100c00 */
[----:B0-----:R-:W-:Y:S01]  /*0ce0*/  IADD3 R0, PT, PT, R0, 0x20, RZ ;  /* 0x0000002000007810 */ /* 0x001fe20007ffe0ff */
[----:B------:R-:W-:Y:S06]  /*0cf0*/  @P0 BRA `(.L_x_19) ;  /* 0xfffffff800780947 */ /* 0x000fec000383ffff */
[----:B------:R-:W2:Y:S01]  /*0d00*/  LDL.128 R24, [R1] ;  /* 0x0000000001187983 */ /* 0x000ea20000100c00 */
[----:B------:R-:W0:Y:S03]  /*0d10*/  LDC.64 R2, c[0x0][0x380] ;  /* 0x0000e000ff027b82 */ /* 0x000e260000000a00 */
[----:B------:R-:W3:Y:S04]  /*0d20*/  LDL.128 R4, [R1+0x10] ;  /* 0x0000100001047983 */ /* 0x000ee80000100c00 */
[----:B------:R-:W4:Y:S04]  /*0d30*/  LDL.128 R8, [R1+0x20] ;  /* 0x0000200001087983 */ /* 0x000f280000100c00 */
[----:B------:R-:W5:Y:S04]  /*0d40*/  LDL.128 R12, [R1+0x30] ;  /* 0x00003000010c7983 */ /* 0x000f680000100c00 */
[----:B------:R-:W5:Y:S04]  /*0d50*/  LDL.128 R16, [R1+0x40] ;  /* 0x0000400001107983 */ /* 0x000f680000100c00 */
[----:B------:R-:W5:Y:S01]  /*0d60*/  LDL.128 R20, [R1+0x50] ;  /* 0x0000500001147983 */ /* 0x000f620000100c00 */
[----:B0-----:R-:W-:-:S05]  /*0d70*/  IMAD.WIDE.U32 R52, R52, 0x4, R2 ;  /* 0x0000000434347825 */ /* 0x001fca00078e0002 */
[----:B--2---:R-:W-:Y:S04]  /*0d80*/  STG.E desc[UR8][R52.64], R24 ;  /* 0x0000001834007986 */ /* 0x004fe8000c101908 */
[----:B------:R-:W-:Y:S04]  /*0d90*/  STG.E desc[UR8][R52.64+0x4], R25 ;  /* 0x0000041934007986 */ /* 0x000fe8000c101908 */
[----:B------:R-:W-:Y:S04]  /*0da0*/  STG.E desc[UR8][R52.64+0x8], R26 ;  /* 0x0000081a34007986 */ /* 0x000fe8000c101908 */
[----:B------:R-:W-:Y:S04]  /*0db0*/  STG.E desc[UR8][R52.64+0xc], R27 ;  /* 0x00000c1b34007986 */ /* 0x000fe8000c101908 */
[----:B---3--:R-:W-:Y:S04]  /*0dc0*/  STG.E desc[UR8][R52.64+0x10], R4 ;  /* 0x0000100434007986 */ /* 0x008fe8000c101908 */
[----:B------:R-:W-:Y:S04]  /*0dd0*/  STG.E desc[UR8][R52.64+0x14], R5 ;  /* 0x0000140534007986 */ /* 0x000fe8000c101908 */
[----:B------:R-:W-:Y:S04]  /*0de0*/  STG.E desc[UR8][R52.64+0x18], R6 ;  /* 0x0000180634007986 */ /* 0x000fe8000c101908 */
[----:B------:R-:W-:Y:S04]  /*0df0*/  STG.E desc[UR8][R52.64+0x1c], R7 ;  /* 0x00001c0734007986 */ /* 0x000fe8000c101908 */
[----:B----4-:R-:W-:Y:S04]  /*0e00*/  STG.E desc[UR8][R52.64+0x100], R8 ;  /* 0x0001000834007986 */ /* 0x010fe8000c101908 */
[----:B------:R-:W-:Y:S04]  /*0e10*/  STG.E desc[UR8][R52.64+0x104], R9 ;  /* 0x0001040934007986 */ /* 0x000fe8000c101908 */
[----:B------:R-:W-:Y:S04]  /*0e20*/  STG.E desc[UR8][R52.64+0x108], R10 ;  /* 0x0001080a34007986 */ /* 0x000fe8000c101908 */
[----:B------:R-:W-:Y:S04]  /*0e30*/  STG.E desc[UR8][R52.64+0x10c], R11 ;  /* 0x00010c0b34007986 */ /* 0x000fe8000c101908 */
[----:B-----5:R-:W-:Y:S04]  /*0e40*/  STG.E desc[UR8][R52.64+0x110], R12 ;  /* 0x0001100c34007986 */ /* 0x020fe8000c101908 */
[----:B------:R-:W-:Y:S04]  /*0e50*/  STG.E desc[UR8][R52.64+0x114], R13 ;  /* 0x0001140d34007986 */ /* 0x000fe8000c101908 */
        /* <DEDUP_REMOVED lines=9> */
[----:B------:R-:W-:Y:S01]  /*0ef0*/  STG.E desc[UR8][R52.64+0x21c], R23 ;  /* 0x00021c1734007986 */ /* 0x000fe2000c101908 */
[----:B------:R-:W-:Y:S05]  /*0f00*/  EXIT ;  /* 0x000000000000794d */ /* 0x000fea0003800000 */
.L_x_20:
        /* <DEDUP_REMOVED lines=15> */
.L_x_24:


//--------------------- .text.default_function_kernel_3 --------------------------
	.section	.text.default_function_kernel_3,"ax",@progbits
	.align	128
        .global         default_function_kernel_3
        .type           default_function_kernel_3,@function
        .size           default_function_kernel_3,(.L_x_25 - default_function_kernel_3)
        .other          default_function_kernel_3,@"STO_CUDA_ENTRY STV_DEFAULT"
default_function_kernel_3:
.text.default_function_kernel_3:
[----:B------:R-:W-:Y:S01]  /*0000*/  LDC R1, c[0x0][0x37c] ;  /* 0x0000df00ff017b82 */ /* 0x000fe20000000800 */
[----:B------:R-:W0:Y:S07]  /*0010*/  S2R R5, SR_TID.X ;  /* 0x0000000000057919 */ /* 0x000e2e0000002100 */
[----:B------:R-:W1:Y:S01]  /*0020*/  S2UR UR4, SR_CTAID.X ;  /* 0x00000000000479c3 */ /* 0x000e620000002500 */
[----:B------:R-:W2:Y:S07]  /*0030*/  LDCU.64 UR6, c[0x0][0x358] ;  /* 0x00006b00ff0677ac */ /* 0x000eae0008000a00 */
[----:B------:R-:W3:Y:S01]  /*0040*/  LDC.64 R2, c[0x0][0x380] ;  /* 0x0000e000ff027b82 */ /* 0x000ee20000000a00 */
[----:B-1----:R-:W-:-:S06]  /*0050*/  USHF.L.U32 UR4, UR4, 0x5, URZ ;  /* 0x0000000504047899 */ /* 0x002fcc00080006ff */
[----:B0-----:R-:W-:-:S05]  /*0060*/  LOP3.LUT R5, R5, UR4, RZ, 0xfc, !PT ;  /* 0x0000000405057c12 */ /* 0x001fca000f8efcff */
[----:B---3--:R-:W-:-:S06]  /*0070*/  IMAD.WIDE.U32 R2, R5, 0x4, R2 ;  /* 0x0000000405027825 */ /* 0x008fcc00078e0002 */
[----:B--2---:R-:W2:Y:S02]  /*0080*/  LDG.E.CONSTANT R2, desc[UR6][R2.64] ;  /* 0x0000000602027981 */ /* 0x004ea4000c1e9900 */
[C---:B--2---:R-:W-:Y:S01]  /*0090*/  FFMA R4, R2.reuse, R2, -1 ;  /* 0xbf80000002047423 */ /* 0x044fe20000000002 */
[----:B------:R-:W-:-:S03]  /*00a0*/  FADD R0, R2, -1 ;  /* 0xbf80000002007421 */ /* 0x000fc60000000000 */
[----:B------:R-:W0:Y:S01]  /*00b0*/  MUFU.RSQ R7, R4 ;  /* 0x0000000400077308 */ /* 0x000e220000001400 */
[----:B------:R-:W-:Y:S02]  /*00c0*/  FSETP.NEU.AND P1, PT, R4, RZ, PT ;  /* 0x000000ff0400720b */ /* 0x000fe40003f2d000 */
[----:B------:R-:W-:Y:S01]  /*00d0*/  ISETP.GT.U32.AND P0, PT, R0, 0x4b000000, PT ;  /* 0x4b0000000000780c */ /* 0x000fe20003f04070 */
[----:B0-----:R-:W-:Y:S01]  /*00e0*/  FMUL R9, R4, R7 ;  /* 0x0000000704097220 */ /* 0x001fe20000400000 */
[----:B------:R-:W-:-:S03]  /*00f0*/  FMUL R6, R7, 0.5 ;  /* 0x3f00000007067820 */ /* 0x000fc60000400000 */
[----:B------:R-:W-:-:S04]  /*0100*/  FFMA R7, -R9, R9, R4 ;  /* 0x0000000909077223 */ /* 0x000fc80000000104 */
[----:B------:R-:W-:Y:S01]  /*0110*/  FFMA R6, R6, R7, R9 ;  /* 0x0000000706067223 */ /* 0x000fe20000000009 */
[----:B------:R-:W-:-:S04]  /*0120*/  HFMA2 R7, -RZ, RZ, 1.625, 0 ;  /* 0x3e800000ff077431 */ /* 0x000fc800000001ff */
[----:B------:R-:W-:-:S04]  /*0130*/  FSEL R6, R6, RZ, P1 ;  /* 0x000000ff06067208 */ /* 0x000fc80000800000 */
[----:B------:R-:W-:-:S05]  /*0140*/  FSEL R3, R6, -1.0000001192092895508, !P0 ;  /* 0xbf80000106037808 */ /* 0x000fca0004000000 */
[----:B------:R-:W-:-:S04]  /*0150*/  FADD R0, R0, R3 ;  /* 0x0000000300007221 */ /* 0x000fc80000000000 */
[C---:B------:R-:W-:Y:S01]  /*0160*/  FADD.RZ R2, R0.reuse, 1 ;  /* 0x3f80000000027421 */ /* 0x040fe2000000c000 */
[----:B------:R-:W-:-:S04]  /*0170*/  ISETP.GE.U32.AND P1, PT, R0, 0x7f800000, PT ;  /* 0x7f8000000000780c */ /* 0x000fc80003f26070 */
[----:B------:R-:W-:Y:S02]  /*0180*/  IADD3 R2, PT, PT, R2, -0x3f400000, RZ ;  /* 0xc0c0000002027810 */ /* 0x000fe40007ffe0ff */
[----:B------:R-:W-:Y:S02]  /*0190*/  ISETP.GT.AND P2, PT, R0, -0x40800000, P1 ;  /* 0xbf8000000000780c */ /* 0x000fe40000f44270 */
[----:B------:R-:W-:-:S04]  /*01a0*/  LOP3.LUT R3, R2, 0xff800000, RZ, 0xc0, !PT ;  /* 0xff80000002037812 */ /* 0x000fc800078ec0ff */
[----:B------:R-:W-:Y:S02]  /*01b0*/  IADD3 R4, PT, PT, -R3, 0x40800000, RZ ;  /* 0x4080000003047810 */ /* 0x000fe40007ffe1ff */
[----:B------:R-:W-:Y:S02]  /*01c0*/  IADD3 R2, PT, PT, R0, -R3, RZ ;  /* 0x8000000300027210 */ /* 0x000fe40007ffe0ff */
[----:B------:R-:W-:Y:S01]  /*01d0*/  @P1 MOV R9, 0x7f800000 ;  /* 0x7f80000000091802 */ /* 0x000fe20000000f00 */
[----:B------:R-:W-:Y:S01]  /*01e0*/  FFMA R7, R4, R7, -1 ;  /* 0xbf80000004077423 */ /* 0x000fe20000000007 */
[----:B------:R-:W-:-:S03]  /*01f0*/  MOV R4, 0x3d39bf78 ;  /* 0x3d39bf7800047802 */ /* 0x000fc60000000f00 */
[----:B------:R-:W-:-:S04]  /*0200*/  FADD R7, R2, R7 ;  /* 0x0000000702077221 */ /* 0x000fc80000000000 */
[----:B------:R-:W-:Y:S01]  /*0210*/  FFMA R2, R7, -R4, 0.10546888411045074463 ;  /* 0x3dd8001207027423 */ /* 0x000fe20000000804 */
[----:B------:R-:W-:-:S03]  /*0220*/  I2FP.F32.S32 R4, R3 ;  /* 0x0000000300047245 */ /* 0x000fc60000201400 */
[C---:B------:R-:W-:Y:S02]  /*0230*/  FFMA R2, R7.reuse, R2, -0.13229703903198242188 ;  /* 0xbe0778e007027423 */ /* 0x040fe40000000002 */
[----:B------:R-:W-:Y:S02]  /*0240*/  FMUL R4, R4, 1.1920928955078125e-07 ;  /* 0x3400000004047820 */ /* 0x000fe40000400000 */
[----:B------:R-:W-:-:S04]  /*0250*/  FFMA R2, R7, R2, 0.14491446316242218018 ;  /* 0x3e14647507027423 */ /* 0x000fc80000000002 */
[----:B------:R-:W-:-:S04]  /*0260*/  FFMA R2, R7, R2, -0.16641564667224884033 ;  /* 0xbe2a68dd07027423 */ /* 0x000fc80000000002 */
[----:B------:R-:W-:-:S04]  /*0270*/  FFMA R2, R7, R2, 0.19988867640495300293 ;  /* 0x3e4caf9e07027423 */ /* 0x000fc80000000002 */
[----:B------:R-:W-:-:S04]  /*0280*/  FFMA R2, R7, R2, -0.25000196695327758789 ;  /* 0xbe80004207027423 */ /* 0x000fc80000000002 */
[----:B------:R-:W-:-:S04]  /*0290*/  FFMA R2, R7, R2, 0.33333510160446166992 ;  /* 0x3eaaaae607027423 */ /* 0x000fc80000000002 */
[----:B------:R-:W-:-:S04]  /*02a0*/  FFMA R2, R7, R2, -0.5 ;  /* 0xbf00000007027423 */ /* 0x000fc80000000002 */
[C---:B------:R-:W-:Y:S02]  /*02b0*/  FMUL R6, R7.reuse, R2 ;  /* 0x0000000207067220 */ /* 0x040fe40000400000 */
[----:B------:R-:W0:Y:S02]  /*02c0*/  LDC.64 R2, c[0x0][0x388] ;  /* 0x0000e200ff027b82 */ /* 0x000e240000000a00 */
[----:B------:R-:W-:-:S04]  /*02d0*/  FFMA R7, R7, R6, R7 ;  /* 0x0000000607077223 */ /* 0x000fc80000000007 */
[----:B------:R-:W-:Y:S01]  /*02e0*/  FFMA R4, R4, 0.69314718246459960938, R7 ;  /* 0x3f31721804047823 */ /* 0x000fe20000000007 */
[C---:B------:R-:W-:Y:S01]  /*02f0*/  @P2 FFMA R4, R0.reuse, R9, +INF ;  /* 0x7f80000000042423 */ /* 0x040fe20000000009 */
[----:B------:R-:W-:-:S04]  /*0300*/  @P1 FSETP.NEU.AND P2, PT, R0, RZ, PT ;  /* 0x000000ff0000120b */ /* 0x000fc80003f4d000 */
[----:B------:R-:W-:-:S05]  /*0310*/  @P1 FSEL R4, R4, -RZ, P2 ;  /* 0x800000ff04041208 */ /* 0x000fca0001000000 */
[----:B------:R-:W-:Y:S01]  /*0320*/  @P0 FADD R4, R4, 0.69314718246459960938 ;  /* 0x3f31721804040421 */ /* 0x000fe20000000000 */
[----:B0-----:R-:W-:-:S05]  /*0330*/  IMAD.WIDE.U32 R2, R5, 0x4, R2 ;  /* 0x0000000405027825 */ /* 0x001fca00078e0002 */
[----:B------:R-:W-:Y:S01]  /*0340*/  STG.E desc[UR6][R2.64], R4 ;  /* 0x0000000402007986 */ /* 0x000fe2000c101906 */
[----:B------:R-:W-:Y:S05]  /*0350*/  EXIT ;  /* 0x000000000000794d */ /* 0x000fea0003800000 */
.L_x_21:
        /* <DEDUP_REMOVED lines=10> */
.L_x_25:


//--------------------- .nv.shared.reserved.0     --------------------------
	.section	.nv.shared.reserved.0,"aw",@nobits
	.weak		__nv_reservedSMEM_offset_0_alias
	.size		__nv_reservedSMEM_offset_0_alias, 0, 64
	.other		__nv_reservedSMEM_offset_0_alias,@"STO_CUDA_RESERVED_SHARED STV_DEFAULT"
__nv_reservedSMEM_offset_0_alias:
	.zero		0
	.zero		64


//--------------------- .nv.shared.default_function_kernel_1 --------------------------
	.section	.nv.shared.default_function_kernel_1,"aw",@nobits
	.sectionflags	@""
	.align	4
.nv.shared.default_function_kernel_1:
	.zero		1792


//--------------------- .nv.constant0.default_function_kernel_2 --------------------------
	.section	.nv.constant0.default_function_kernel_2,"a",@progbits
	.sectionflags	@""
	.align	4
.nv.constant0.default_function_kernel_2:
	.zero		912


//--------------------- .nv.constant0.default_function_kernel --------------------------
	.section	.nv.constant0.default_function_kernel,"a",@progbits
	.sectionflags	@""
	.align	4
.nv.constant0.default_function_kernel:
	.zero		920


//--------------------- .nv.constant0.default_function_kernel_1 --------------------------
	.section	.nv.constant0.default_function_kernel_1,"a",@progbits
	.sectionflags	@""
	.align	4
.nv.constant0.default_function_kernel_1:
	.zero		920


//--------------------- .nv.constant0.default_function_kernel_3 --------------------------
	.section	.nv.constant0.default_function_kernel_3,"a",@progbits
	.sectionflags	@""
	.align	4
.nv.constant0.default_function_kernel_3:
	.zero		912


//--------------------- SYMBOLS --------------------------

	.type		.nv.reservedSmem.offset0,@object
	.size		.nv.reservedSmem.offset0,0x4
	.type		.nv.reservedSmem.cap,@object
	.size		.nv.reservedSmem.cap,0x4
